//
// Generated by NVIDIA NVVM Compiler
//
// Compiler Build ID: CL-36424714
// Cuda compilation tools, release 13.0, V13.0.88
// Based on NVVM 20.0.0
//

.version 9.0
.target sm_100
.address_size 64

	// .globl	_Z20explicit_step_kernelIdEvPKT_PS0_S2_iiS0_S0_S0_S0_S0_i
.extern .shared .align 16 .b8 smem[];

.visible .entry _Z20explicit_step_kernelIdEvPKT_PS0_S2_iiS0_S0_S0_S0_S0_i(
	.param .u64 .ptr .align 1 _Z20explicit_step_kernelIdEvPKT_PS0_S2_iiS0_S0_S0_S0_S0_i_param_0,
	.param .u64 .ptr .align 1 _Z20explicit_step_kernelIdEvPKT_PS0_S2_iiS0_S0_S0_S0_S0_i_param_1,
	.param .u64 .ptr .align 1 _Z20explicit_step_kernelIdEvPKT_PS0_S2_iiS0_S0_S0_S0_S0_i_param_2,
	.param .u32 _Z20explicit_step_kernelIdEvPKT_PS0_S2_iiS0_S0_S0_S0_S0_i_param_3,
	.param .u32 _Z20explicit_step_kernelIdEvPKT_PS0_S2_iiS0_S0_S0_S0_S0_i_param_4,
	.param .f64 _Z20explicit_step_kernelIdEvPKT_PS0_S2_iiS0_S0_S0_S0_S0_i_param_5,
	.param .f64 _Z20explicit_step_kernelIdEvPKT_PS0_S2_iiS0_S0_S0_S0_S0_i_param_6,
	.param .f64 _Z20explicit_step_kernelIdEvPKT_PS0_S2_iiS0_S0_S0_S0_S0_i_param_7,
	.param .f64 _Z20explicit_step_kernelIdEvPKT_PS0_S2_iiS0_S0_S0_S0_S0_i_param_8,
	.param .f64 _Z20explicit_step_kernelIdEvPKT_PS0_S2_iiS0_S0_S0_S0_S0_i_param_9,
	.param .u32 _Z20explicit_step_kernelIdEvPKT_PS0_S2_iiS0_S0_S0_S0_S0_i_param_10
)
{
	.reg .pred 	%p<16>;
	.reg .b32 	%r<53>;
	.reg .b32 	%f<3>;
	.reg .b64 	%rd<22>;
	.reg .b64 	%fd<105>;

	ld.param.u64 	%rd5, [_Z20explicit_step_kernelIdEvPKT_PS0_S2_iiS0_S0_S0_S0_S0_i_param_0];
	ld.param.u64 	%rd6, [_Z20explicit_step_kernelIdEvPKT_PS0_S2_iiS0_S0_S0_S0_S0_i_param_2];
	ld.param.u32 	%r20, [_Z20explicit_step_kernelIdEvPKT_PS0_S2_iiS0_S0_S0_S0_S0_i_param_3];
	ld.param.u32 	%r21, [_Z20explicit_step_kernelIdEvPKT_PS0_S2_iiS0_S0_S0_S0_S0_i_param_4];
	ld.param.f64 	%fd25, [_Z20explicit_step_kernelIdEvPKT_PS0_S2_iiS0_S0_S0_S0_S0_i_param_6];
	cvta.to.global.u64 	%rd1, %rd6;
	cvta.to.global.u64 	%rd2, %rd5;
	mov.u32 	%r1, %ctaid.x;
	setp.ge.s32 	%p1, %r1, %r20;
	@%p1 bra 	$L__BB0_20;
	mov.u32 	%r2, %ntid.x;
	mov.u32 	%r52, %tid.x;
	setp.ge.s32 	%p2, %r52, %r21;
	mov.f64 	%fd100, 0d0000000000000000;
	mov.f64 	%fd101, %fd100;
	mov.f64 	%fd102, %fd100;
	@%p2 bra 	$L__BB0_4;
	mul.lo.s32 	%r4, %r21, %r1;
	mov.f64 	%fd102, 0d0000000000000000;
	mov.u32 	%r50, %r52;
	mov.f64 	%fd101, %fd102;
	mov.f64 	%fd100, %fd102;
$L__BB0_3:
	add.s32 	%r23, %r50, %r4;
	mul.wide.s32 	%rd7, %r23, 8;
	add.s64 	%rd8, %rd2, %rd7;
	ld.global.nc.f64 	%fd31, [%rd8];
	mul.wide.s32 	%rd9, %r50, 8;
	add.s64 	%rd10, %rd1, %rd9;
	ld.global.nc.f64 	%fd32, [%rd10];
	add.f64 	%fd100, %fd100, %fd31;
	mul.f64 	%fd33, %fd31, %fd32;
	add.f64 	%fd101, %fd101, %fd33;
	fma.rn.f64 	%fd102, %fd32, %fd33, %fd102;
	add.s32 	%r50, %r50, %r2;
	setp.lt.s32 	%p3, %r50, %r21;
	@%p3 bra 	$L__BB0_3;
$L__BB0_4:
	shl.b32 	%r24, %r52, 3;
	mov.u32 	%r25, smem;
	add.s32 	%r7, %r25, %r24;
	st.shared.f64 	[%r7], %fd100;
	shl.b32 	%r8, %r2, 3;
	add.s32 	%r9, %r7, %r8;
	st.shared.f64 	[%r9], %fd101;
	add.s32 	%r10, %r9, %r8;
	st.shared.f64 	[%r10], %fd102;
	bar.sync 	0;
	setp.lt.u32 	%p4, %r2, 2;
	@%p4 bra 	$L__BB0_9;
	mov.u32 	%r51, %r2;
$L__BB0_6:
	shr.u32 	%r12, %r51, 1;
	setp.ge.u32 	%p5, %r52, %r12;
	@%p5 bra 	$L__BB0_8;
	shl.b32 	%r26, %r12, 3;
	add.s32 	%r27, %r7, %r26;
	ld.shared.f64 	%fd34, [%r27];
	ld.shared.f64 	%fd35, [%r7];
	add.f64 	%fd36, %fd34, %fd35;
	st.shared.f64 	[%r7], %fd36;
	add.s32 	%r28, %r27, %r8;
	ld.shared.f64 	%fd37, [%r28];
	ld.shared.f64 	%fd38, [%r9];
	add.f64 	%fd39, %fd37, %fd38;
	st.shared.f64 	[%r9], %fd39;
	add.s32 	%r29, %r28, %r8;
	ld.shared.f64 	%fd40, [%r29];
	ld.shared.f64 	%fd41, [%r10];
	add.f64 	%fd42, %fd40, %fd41;
	st.shared.f64 	[%r10], %fd42;
$L__BB0_8:
	bar.sync 	0;
	setp.gt.u32 	%p6, %r51, 3;
	mov.u32 	%r51, %r12;
	@%p6 bra 	$L__BB0_6;
$L__BB0_9:
	ld.param.f64 	%fd96, [_Z20explicit_step_kernelIdEvPKT_PS0_S2_iiS0_S0_S0_S0_S0_i_param_9];
	ld.param.f64 	%fd95, [_Z20explicit_step_kernelIdEvPKT_PS0_S2_iiS0_S0_S0_S0_S0_i_param_8];
	ld.param.f64 	%fd92, [_Z20explicit_step_kernelIdEvPKT_PS0_S2_iiS0_S0_S0_S0_S0_i_param_5];
	add.s32 	%r31, %r25, %r8;
	setp.ge.s32 	%p7, %r52, %r21;
	ld.shared.f64 	%fd43, [smem];
	mul.f64 	%fd44, %fd92, %fd43;
	ld.shared.f64 	%fd45, [%r31];
	mul.f64 	%fd46, %fd92, %fd45;
	add.s32 	%r32, %r31, %r8;
	ld.shared.f64 	%fd47, [%r32];
	mul.f64 	%fd48, %fd92, %fd47;
	div.rn.f64 	%fd10, %fd46, %fd44;
	div.rn.f64 	%fd49, %fd48, %fd44;
	mul.f64 	%fd50, %fd10, %fd10;
	sub.f64 	%fd51, %fd49, %fd50;
	setp.leu.f64 	%p8, %fd51, 0d0000000000000000;
	selp.f64 	%fd11, 0d01A56E1FC2F8F359, %fd51, %p8;
	sqrt.rn.f64 	%fd52, %fd11;
	rcp.rn.f64 	%fd53, %fd52;
	mul.f64 	%fd54, %fd96, %fd44;
	mul.f64 	%fd12, %fd54, %fd53;
	mul.f64 	%fd55, %fd44, %fd52;
	div.rn.f64 	%fd13, %fd55, %fd95;
	@%p7 bra 	$L__BB0_20;
	mul.lo.s32 	%r13, %r21, %r1;
	mul.wide.s32 	%rd16, %r21, 8;
$L__BB0_11:
	ld.param.u32 	%r49, [_Z20explicit_step_kernelIdEvPKT_PS0_S2_iiS0_S0_S0_S0_S0_i_param_10];
	add.s32 	%r15, %r52, %r13;
	mul.wide.s32 	%rd11, %r15, 8;
	add.s64 	%rd3, %rd2, %rd11;
	ld.global.nc.f64 	%fd14, [%rd3];
	mul.wide.s32 	%rd12, %r52, 8;
	add.s64 	%rd13, %rd1, %rd12;
	ld.global.nc.f64 	%fd15, [%rd13];
	setp.lt.s32 	%p9, %r52, %r49;
	@%p9 bra 	$L__BB0_14;
	setp.eq.s32 	%p10, %r1, 0;
	mov.f64 	%fd103, %fd14;
	@%p10 bra 	$L__BB0_16;
	ld.param.f64 	%fd93, [_Z20explicit_step_kernelIdEvPKT_PS0_S2_iiS0_S0_S0_S0_S0_i_param_7];
	sub.s32 	%r33, %r13, %r21;
	add.s32 	%r34, %r52, %r33;
	mul.wide.s32 	%rd14, %r34, 8;
	add.s64 	%rd15, %rd2, %rd14;
	ld.global.nc.f64 	%fd56, [%rd15];
	sub.f64 	%fd57, %fd14, %fd56;
	div.rn.f64 	%fd58, %fd15, %fd93;
	mul.f64 	%fd59, %fd25, %fd58;
	mul.f64 	%fd60, %fd59, %fd57;
	sub.f64 	%fd103, %fd14, %fd60;
	bra.uni 	$L__BB0_16;
$L__BB0_14:
	ld.param.u32 	%r48, [_Z20explicit_step_kernelIdEvPKT_PS0_S2_iiS0_S0_S0_S0_S0_i_param_3];
	add.s32 	%r35, %r48, -2;
	setp.gt.s32 	%p11, %r1, %r35;
	mov.f64 	%fd103, %fd14;
	@%p11 bra 	$L__BB0_16;
	ld.param.f64 	%fd94, [_Z20explicit_step_kernelIdEvPKT_PS0_S2_iiS0_S0_S0_S0_S0_i_param_7];
	add.s64 	%rd17, %rd3, %rd16;
	ld.global.nc.f64 	%fd61, [%rd17];
	sub.f64 	%fd62, %fd61, %fd14;
	div.rn.f64 	%fd63, %fd15, %fd94;
	mul.f64 	%fd64, %fd25, %fd63;
	mul.f64 	%fd65, %fd64, %fd62;
	sub.f64 	%fd103, %fd14, %fd65;
$L__BB0_16:
	sub.f64 	%fd66, %fd15, %fd10;
	mul.f64 	%fd67, %fd66, %fd66;
	mul.f64 	%fd68, %fd67, 0dBFE0000000000000;
	div.rn.f64 	%fd19, %fd68, %fd11;
	fma.rn.f64 	%fd69, %fd19, 0d3FF71547652B82FE, 0d4338000000000000;
	{
	.reg .b32 %temp; 
	mov.b64 	{%r16, %temp}, %fd69;
	}
	mov.f64 	%fd70, 0dC338000000000000;
	add.rn.f64 	%fd71, %fd69, %fd70;
	fma.rn.f64 	%fd72, %fd71, 0dBFE62E42FEFA39EF, %fd19;
	fma.rn.f64 	%fd73, %fd71, 0dBC7ABC9E3B39803F, %fd72;
	fma.rn.f64 	%fd74, %fd73, 0d3E5ADE1569CE2BDF, 0d3E928AF3FCA213EA;
	fma.rn.f64 	%fd75, %fd74, %fd73, 0d3EC71DEE62401315;
	fma.rn.f64 	%fd76, %fd75, %fd73, 0d3EFA01997C89EB71;
	fma.rn.f64 	%fd77, %fd76, %fd73, 0d3F2A01A014761F65;
	fma.rn.f64 	%fd78, %fd77, %fd73, 0d3F56C16C1852B7AF;
	fma.rn.f64 	%fd79, %fd78, %fd73, 0d3F81111111122322;
	fma.rn.f64 	%fd80, %fd79, %fd73, 0d3FA55555555502A1;
	fma.rn.f64 	%fd81, %fd80, %fd73, 0d3FC5555555555511;
	fma.rn.f64 	%fd82, %fd81, %fd73, 0d3FE000000000000B;
	fma.rn.f64 	%fd83, %fd82, %fd73, 0d3FF0000000000000;
	fma.rn.f64 	%fd84, %fd83, %fd73, 0d3FF0000000000000;
	{
	.reg .b32 %temp; 
	mov.b64 	{%r17, %temp}, %fd84;
	}
	{
	.reg .b32 %temp; 
	mov.b64 	{%temp, %r18}, %fd84;
	}
	shl.b32 	%r36, %r16, 20;
	add.s32 	%r37, %r36, %r18;
	mov.b64 	%fd104, {%r17, %r37};
	{
	.reg .b32 %temp; 
	mov.b64 	{%temp, %r38}, %fd19;
	}
	mov.b32 	%f2, %r38;
	abs.f32 	%f1, %f2;
	setp.lt.f32 	%p12, %f1, 0f4086232B;
	@%p12 bra 	$L__BB0_19;
	setp.lt.f64 	%p13, %fd19, 0d0000000000000000;
	add.f64 	%fd85, %fd19, 0d7FF0000000000000;
	selp.f64 	%fd104, 0d0000000000000000, %fd85, %p13;
	setp.geu.f32 	%p14, %f1, 0f40874800;
	@%p14 bra 	$L__BB0_19;
	shr.u32 	%r39, %r16, 31;
	add.s32 	%r40, %r16, %r39;
	shr.s32 	%r41, %r40, 1;
	shl.b32 	%r42, %r41, 20;
	add.s32 	%r43, %r18, %r42;
	mov.b64 	%fd86, {%r17, %r43};
	sub.s32 	%r44, %r16, %r41;
	shl.b32 	%r45, %r44, 20;
	add.s32 	%r46, %r45, 1072693248;
	mov.b32 	%r47, 0;
	mov.b64 	%fd87, {%r47, %r46};
	mul.f64 	%fd104, %fd87, %fd86;
$L__BB0_19:
	ld.param.u64 	%rd21, [_Z20explicit_step_kernelIdEvPKT_PS0_S2_iiS0_S0_S0_S0_S0_i_param_1];
	mul.f64 	%fd88, %fd12, %fd104;
	sub.f64 	%fd89, %fd88, %fd14;
	mul.f64 	%fd90, %fd25, %fd89;
	fma.rn.f64 	%fd91, %fd13, %fd90, %fd103;
	cvta.to.global.u64 	%rd18, %rd21;
	mul.wide.s32 	%rd19, %r15, 8;
	add.s64 	%rd20, %rd18, %rd19;
	st.global.f64 	[%rd20], %fd91;
	add.s32 	%r52, %r52, %r2;
	setp.lt.s32 	%p15, %r52, %r21;
	@%p15 bra 	$L__BB0_11;
$L__BB0_20:
	ret;

}


// ===== COMPILED SASS (sm_100) =====

	.target	sm_100

	.elftype	@"ET_EXEC"


//--------------------- .note.nv.tkinfo           --------------------------
	.section	.note.nv.tkinfo,"",@"SHT_NOTE"
	.sectionflags	@"SHF_NOTE_NV_TKINFO"
	.tkinfo
        /*0018*/ 	.word	0x00000002
        /*0030*/ 	.string	""
        /*0030*/ 	.string	"ptxas"
        /*0030*/ 	.string	"Cuda compilation tools, release 13.0, V13.0.88"
        /*0030*/ 	.string	"Build cuda_13.0.r13.0/compiler.36424714_0"
        /*0030*/ 	.string	"-arch sm_100 -m 64 "



//--------------------- .note.nv.cuinfo           --------------------------
	.section	.note.nv.cuinfo,"",@"SHT_NOTE"
	.sectionflags	@"SHF_NOTE_NV_CUINFO"
        /*0018*/ 	.short	0x0002
        /*001a*/ 	.short	0x0064
        /*001c*/ 	.short	0x0082
	.zero		2


//--------------------- .nv.info                  --------------------------
	.section	.nv.info,"",@"SHT_CUDA_INFO"
	.align	4


	//----- nvinfo : EIATTR_REGCOUNT
	.align		4
        /*0000*/ 	.byte	0x04, 0x2f
        /*0002*/ 	.short	(.L_1 - .L_0)
	.align		4
.L_0:
        /*0004*/ 	.word	index@(_Z20explicit_step_kernelIdEvPKT_PS0_S2_iiS0_S0_S0_S0_S0_i)
        /*0008*/ 	.word	0x00000028


	//----- nvinfo : EIATTR_FRAME_SIZE
	.align		4
.L_1:
        /*000c*/ 	.byte	0x04, 0x11
        /*000e*/ 	.short	(.L_3 - .L_2)
	.align		4
.L_2:
        /*0010*/ 	.word	index@($__internal_2_$__cuda_sm20_dsqrt_rn_f64_mediumpath_v1)
        /*0014*/ 	.word	0x00000000


	//----- nvinfo : EIATTR_FRAME_SIZE
	.align		4
.L_3:
        /*0018*/ 	.byte	0x04, 0x11
        /*001a*/ 	.short	(.L_5 - .L_4)
	.align		4
.L_4:
        /*001c*/ 	.word	index@($__internal_1_$__cuda_sm20_div_rn_f64_full)
        /*0020*/ 	.word	0x00000000


	//----- nvinfo : EIATTR_FRAME_SIZE
	.align		4
.L_5:
        /*0024*/ 	.byte	0x04, 0x11
        /*0026*/ 	.short	(.L_7 - .L_6)
	.align		4
.L_6:
        /*0028*/ 	.word	index@($__internal_0_$__cuda_sm20_dblrcp_rn_slowpath_v3)
        /*002c*/ 	.word	0x00000000


	//----- nvinfo : EIATTR_FRAME_SIZE
	.align		4
.L_7:
        /*0030*/ 	.byte	0x04, 0x11
        /*0032*/ 	.short	(.L_9 - .L_8)
	.align		4
.L_8:
        /*0034*/ 	.word	index@(_Z20explicit_step_kernelIdEvPKT_PS0_S2_iiS0_S0_S0_S0_S0_i)
        /*0038*/ 	.word	0x00000000


	//----- nvinfo : EIATTR_MIN_STACK_SIZE
	.align		4
.L_9:
        /*003c*/ 	.byte	0x04, 0x12
        /*003e*/ 	.short	(.L_11 - .L_10)
	.align		4
.L_10:
        /*0040*/ 	.word	index@(_Z20explicit_step_kernelIdEvPKT_PS0_S2_iiS0_S0_S0_S0_S0_i)
        /*0044*/ 	.word	0x00000000
.L_11:


//--------------------- .nv.compat                --------------------------
	.section	.nv.compat,"",@"SHT_CUDA_COMPAT_INFO"
	.align	4
        /*0000*/ 	.byte	0x02, 0x09, 0x00, 0x00, 0x02, 0x02, 0x01, 0x00, 0x02, 0x05, 0x05, 0x00, 0x03, 0x07, 0x01, 0x01
        /*0010*/ 	.byte	0x02, 0x03, 0x00, 0x00, 0x02, 0x06, 0x01, 0x00, 0x04, 0x0b, 0x08, 0x00, 0x01, 0x00, 0x00, 0x00
        /*0020*/ 	.byte	0x00, 0x00, 0x00, 0x00


//--------------------- .nv.info._Z20explicit_step_kernelIdEvPKT_PS0_S2_iiS0_S0_S0_S0_S0_i --------------------------
	.section	.nv.info._Z20explicit_step_kernelIdEvPKT_PS0_S2_iiS0_S0_S0_S0_S0_i,"",@"SHT_CUDA_INFO"
	.sectionflags	@""
	.align	4


	//----- nvinfo : EIATTR_CUDA_API_VERSION
	.align		4
        /*0000*/ 	.byte	0x04, 0x37
        /*0002*/ 	.short	(.L_13 - .L_12)
.L_12:
        /*0004*/ 	.word	0x00000082


	//----- nvinfo : EIATTR_KPARAM_INFO
	.align		4
.L_13:
        /*0008*/ 	.byte	0x04, 0x17
        /*000a*/ 	.short	(.L_15 - .L_14)
.L_14:
        /*000c*/ 	.word	0x00000000
        /*0010*/ 	.short	0x000a
        /*0012*/ 	.short	0x0048
        /*0014*/ 	.byte	0x00, 0xf0, 0x11, 0x00


	//----- nvinfo : EIATTR_KPARAM_INFO
	.align		4
.L_15:
        /*0018*/ 	.byte	0x04, 0x17
        /*001a*/ 	.short	(.L_17 - .L_16)
.L_16:
        /*001c*/ 	.word	0x00000000
        /*0020*/ 	.short	0x0009
        /*0022*/ 	.short	0x0040
        /*0024*/ 	.byte	0x00, 0xf0, 0x21, 0x00


	//----- nvinfo : EIATTR_KPARAM_INFO
	.align		4
.L_17:
        /*0028*/ 	.byte	0x04, 0x17
        /*002a*/ 	.short	(.L_19 - .L_18)
.L_18:
        /*002c*/ 	.word	0x00000000
        /*0030*/ 	.short	0x0008
        /*0032*/ 	.short	0x0038
        /*0034*/ 	.byte	0x00, 0xf0, 0x21, 0x00


	//----- nvinfo : EIATTR_KPARAM_INFO
	.align		4
.L_19:
        /*0038*/ 	.byte	0x04, 0x17
        /*003a*/ 	.short	(.L_21 - .L_20)
.L_20:
        /*003c*/ 	.word	0x00000000
        /*0040*/ 	.short	0x0007
        /*0042*/ 	.short	0x0030
        /*0044*/ 	.byte	0x00, 0xf0, 0x21, 0x00


	//----- nvinfo : EIATTR_KPARAM_INFO
	.align		4
.L_21:
        /*0048*/ 	.byte	0x04, 0x17
        /*004a*/ 	.short	(.L_23 - .L_22)
.L_22:
        /*004c*/ 	.word	0x00000000
        /*0050*/ 	.short	0x0006
        /*0052*/ 	.short	0x0028
        /*0054*/ 	.byte	0x00, 0xf0, 0x21, 0x00


	//----- nvinfo : EIATTR_KPARAM_INFO
	.align		4
.L_23:
        /*0058*/ 	.byte	0x04, 0x17
        /*005a*/ 	.short	(.L_25 - .L_24)
.L_24:
        /*005c*/ 	.word	0x00000000
        /*0060*/ 	.short	0x0005
        /*0062*/ 	.short	0x0020
        /*0064*/ 	.byte	0x00, 0xf0, 0x21, 0x00


	//----- nvinfo : EIATTR_KPARAM_INFO
	.align		4
.L_25:
        /*0068*/ 	.byte	0x04, 0x17
        /*006a*/ 	.short	(.L_27 - .L_26)
.L_26:
        /*006c*/ 	.word	0x00000000
        /*0070*/ 	.short	0x0004
        /*0072*/ 	.short	0x001c
        /*0074*/ 	.byte	0x00, 0xf0, 0x11, 0x00


	//----- nvinfo : EIATTR_KPARAM_INFO
	.align		4
.L_27:
        /*0078*/ 	.byte	0x04, 0x17
        /*007a*/ 	.short	(.L_29 - .L_28)
.L_28:
        /*007c*/ 	.word	0x00000000
        /*0080*/ 	.short	0x0003
        /*0082*/ 	.short	0x0018
        /*0084*/ 	.byte	0x00, 0xf0, 0x11, 0x00


	//----- nvinfo : EIATTR_KPARAM_INFO
	.align		4
.L_29:
        /*0088*/ 	.byte	0x04, 0x17
        /*008a*/ 	.short	(.L_31 - .L_30)
.L_30:
        /*008c*/ 	.word	0x00000000
        /*0090*/ 	.short	0x0002
        /*0092*/ 	.short	0x0010
        /*0094*/ 	.byte	0x00, 0xf5, 0x21, 0x00


	//----- nvinfo : EIATTR_KPARAM_INFO
	.align		4
.L_31:
        /*0098*/ 	.byte	0x04, 0x17
        /*009a*/ 	.short	(.L_33 - .L_32)
.L_32:
        /*009c*/ 	.word	0x00000000
        /*00a0*/ 	.short	0x0001
        /*00a2*/ 	.short	0x0008
        /*00a4*/ 	.byte	0x00, 0xf5, 0x21, 0x00


	//----- nvinfo : EIATTR_KPARAM_INFO
	.align		4
.L_33:
        /*00a8*/ 	.byte	0x04, 0x17
        /*00aa*/ 	.short	(.L_35 - .L_34)
.L_34:
        /*00ac*/ 	.word	0x00000000
        /*00b0*/ 	.short	0x0000
        /*00b2*/ 	.short	0x0000
        /*00b4*/ 	.byte	0x00, 0xf5, 0x21, 0x00


	//----- nvinfo : EIATTR_SPARSE_MMA_MASK
	.align		4
.L_35:
        /*00b8*/ 	.byte	0x03, 0x50
        /*00ba*/ 	.short	0x0000


	//----- nvinfo : EIATTR_MAXREG_COUNT
	.align		4
        /*00bc*/ 	.byte	0x03, 0x1b
        /*00be*/ 	.short	0x00ff


	//----- nvinfo : EIATTR_NUM_BARRIERS
	.align		4
        /*00c0*/ 	.byte	0x02, 0x4c
        /*00c2*/ 	.byte	0x01
	.zero		1


	//----- nvinfo : EIATTR_MERCURY_ISA_VERSION
	.align		4
        /*00c4*/ 	.byte	0x03, 0x5f
        /*00c6*/ 	.short	0x0101


	//----- nvinfo : EIATTR_VRC_CTA_INIT_COUNT
	.align		4
        /*00c8*/ 	.byte	0x02, 0x4a
	.zero		1
	.zero		1


	//----- nvinfo : EIATTR_EXIT_INSTR_OFFSETS
	.align		4
        /*00cc*/ 	.byte	0x04, 0x1c
        /*00ce*/ 	.short	(.L_37 - .L_36)


	//   ....[0]....
.L_36:
        /*00d0*/ 	.word	0x00000040


	//   ....[1]....
        /*00d4*/ 	.word	0x00000d10


	//   ....[2]....
        /*00d8*/ 	.word	0x00001860


	//----- nvinfo : EIATTR_CRS_STACK_SIZE
	.align		4
.L_37:
        /*00dc*/ 	.byte	0x04, 0x1e
        /*00de*/ 	.short	(.L_39 - .L_38)
.L_38:
        /*00e0*/ 	.word	0x00000000


	//----- nvinfo : EIATTR_CBANK_PARAM_SIZE
	.align		4
.L_39:
        /*00e4*/ 	.byte	0x03, 0x19
        /*00e6*/ 	.short	0x004c


	//----- nvinfo : EIATTR_PARAM_CBANK
	.align		4
        /*00e8*/ 	.byte	0x04, 0x0a
        /*00ea*/ 	.short	(.L_41 - .L_40)
	.align		4
.L_40:
        /*00ec*/ 	.word	index@(.nv.constant0._Z20explicit_step_kernelIdEvPKT_PS0_S2_iiS0_S0_S0_S0_S0_i)
        /*00f0*/ 	.short	0x0380
        /*00f2*/ 	.short	0x004c


	//----- nvinfo : EIATTR_SW_WAR
	.align		4
.L_41:
        /*00f4*/ 	.byte	0x04, 0x36
        /*00f6*/ 	.short	(.L_43 - .L_42)
.L_42:
        /*00f8*/ 	.word	0x00000008
.L_43:


//--------------------- .nv.callgraph             --------------------------
	.section	.nv.callgraph,"",@"SHT_CUDA_CALLGRAPH"
	.align	4
	.sectionentsize	8
	.align		4
        /*0000*/ 	.word	0x00000000
	.align		4
        /*0004*/ 	.word	0xffffffff
	.align		4
        /*0008*/ 	.word	0x00000000
	.align		4
        /*000c*/ 	.word	0xfffffffe
	.align		4
        /*0010*/ 	.word	0x00000000
	.align		4
        /*0014*/ 	.word	0xfffffffd
	.align		4
        /*0018*/ 	.word	0x00000000
	.align		4
        /*001c*/ 	.word	0xfffffffc


//--------------------- .text._Z20explicit_step_kernelIdEvPKT_PS0_S2_iiS0_S0_S0_S0_S0_i --------------------------
	.section	.text._Z20explicit_step_kernelIdEvPKT_PS0_S2_iiS0_S0_S0_S0_S0_i,"ax",@progbits
	.align	128
        .global         _Z20explicit_step_kernelIdEvPKT_PS0_S2_iiS0_S0_S0_S0_S0_i
        .type           _Z20explicit_step_kernelIdEvPKT_PS0_S2_iiS0_S0_S0_S0_S0_i,@function
        .size           _Z20explicit_step_kernelIdEvPKT_PS0_S2_iiS0_S0_S0_S0_S0_i,(.L_x_43 - _Z20explicit_step_kernelIdEvPKT_PS0_S2_iiS0_S0_S0_S0_S0_i)
        .other          _Z20explicit_step_kernelIdEvPKT_PS0_S2_iiS0_S0_S0_S0_S0_i,@"STO_CUDA_ENTRY STV_DEFAULT"
_Z20explicit_step_kernelIdEvPKT_PS0_S2_iiS0_S0_S0_S0_S0_i:
.text._Z20explicit_step_kernelIdEvPKT_PS0_S2_iiS0_S0_S0_S0_S0_i:
[----:B------:R-:W-:Y:S08]  /*0000*/  LDC R1, c[0x0][0x37c] ;  /* 0x0000df00ff017b82 */ /* 0x000ff00000000800 */
[----:B------:R-:W0:Y:S08]  /*0010*/  S2UR UR6, SR_CTAID.X ;  /* 0x00000000000679c3 */ /* 0x000e300000002500 */
[----:B------:R-:W0:Y:S02]  /*0020*/  LDC R0, c[0x0][0x398] ;  /* 0x0000e600ff007b82 */ /* 0x000e240000000800 */
[----:B0-----:R-:W-:-:S13]  /*0030*/  ISETP.LE.AND P0, PT, R0, UR6, PT ;  /* 0x0000000600007c0c */ /* 0x001fda000bf03270 */
[----:B------:R-:W-:Y:S05]  /*0040*/  @P0 EXIT ;  /* 0x000000000000094d */ /* 0x000fea0003800000 */
[----:B------:R-:W0:Y:S01]  /*0050*/  S2R R8, SR_TID.X ;  /* 0x0000000000087919 */ /* 0x000e220000002100 */
[----:B------:R-:W0:Y:S01]  /*0060*/  LDC R6, c[0x0][0x39c] ;  /* 0x0000e700ff067b82 */ /* 0x000e220000000800 */
[----:B------:R-:W-:Y:S01]  /*0070*/  MOV R0, 0x400 ;  /* 0x0000040000007802 */ /* 0x000fe20000000f00 */
[----:B------:R-:W1:Y:S01]  /*0080*/  LDCU.64 UR8, c[0x0][0x358] ;  /* 0x00006b00ff0877ac */ /* 0x000e620008000a00 */
[----:B------:R-:W2:Y:S01]  /*0090*/  S2R R3, SR_CgaCtaId ;  /* 0x0000000000037919 */ /* 0x000ea20000008800 */
[----:B------:R-:W-:Y:S01]  /*00a0*/  BSSY.RECONVERGENT B0, `(.L_x_0) ;  /* 0x000001d000007945 */ /* 0x000fe20003800200 */
[----:B------:R-:W-:Y:S02]  /*00b0*/  CS2R R10, SRZ ;  /* 0x00000000000a7805 */ /* 0x000fe4000001ff00 */
[----:B------:R-:W-:Y:S02]  /*00c0*/  CS2R R12, SRZ ;  /* 0x00000000000c7805 */ /* 0x000fe4000001ff00 */
[----:B------:R-:W-:Y:S01]  /*00d0*/  CS2R R14, SRZ ;  /* 0x00000000000e7805 */ /* 0x000fe2000001ff00 */
[----:B------:R-:W3:Y:S01]  /*00e0*/  LDC R7, c[0x0][0x360] ;  /* 0x0000d800ff077b82 */ /* 0x000ee20000000800 */
[----:B0-----:R-:W-:-:S02]  /*00f0*/  ISETP.GE.AND P0, PT, R8, R6, PT ;  /* 0x000000060800720c */ /* 0x001fc40003f06270 */
[----:B--2---:R-:W-:-:S05]  /*0100*/  LEA R0, R3, R0, 0x18 ;  /* 0x0000000003007211 */ /* 0x004fca00078ec0ff */
[----:B------:R-:W-:-:S04]  /*0110*/  IMAD R2, R8, 0x8, R0 ;  /* 0x0000000808027824 */ /* 0x000fc800078e0200 */
[----:B---3--:R-:W-:-:S04]  /*0120*/  IMAD R4, R7, 0x8, R2 ;  /* 0x0000000807047824 */ /* 0x008fc800078e0202 */
[----:B------:R-:W-:Y:S01]  /*0130*/  IMAD R3, R7, 0x8, R4 ;  /* 0x0000000807037824 */ /* 0x000fe200078e0204 */
[----:B-1----:R-:W-:Y:S06]  /*0140*/  @P0 BRA `(.L_x_1) ;  /* 0x0000000000480947 */ /* 0x002fec0003800000 */
[----:B------:R-:W0:Y:S01]  /*0150*/  LDC.64 R16, c[0x0][0x380] ;  /* 0x0000e000ff107b82 */ /* 0x000e220000000a00 */
[----:B------:R-:W-:Y:S01]  /*0160*/  IMAD.MOV.U32 R5, RZ, RZ, R8 ;  /* 0x000000ffff057224 */ /* 0x000fe200078e0008 */
[----:B------:R-:W-:Y:S02]  /*0170*/  CS2R R14, SRZ ;  /* 0x00000000000e7805 */ /* 0x000fe4000001ff00 */
[----:B------:R-:W-:Y:S02]  /*0180*/  CS2R R12, SRZ ;  /* 0x00000000000c7805 */ /* 0x000fe4000001ff00 */
[----:B------:R-:W-:Y:S02]  /*0190*/  CS2R R10, SRZ ;  /* 0x00000000000a7805 */ /* 0x000fe4000001ff00 */
[----:B------:R-:W1:Y:S05]  /*01a0*/  LDC.64 R18, c[0x0][0x390] ;  /* 0x0000e400ff127b82 */ /* 0x000e6a0000000a00 */
.L_x_2:
[----:B------:R-:W-:Y:S02]  /*01b0*/  IMAD R21, R6, UR6, R5 ;  /* 0x0000000606157c24 */ /* 0x000fe4000f8e0205 */
[----:B-1----:R-:W-:-:S04]  /*01c0*/  IMAD.WIDE R22, R5, 0x8, R18 ;  /* 0x0000000805167825 */ /* 0x002fc800078e0212 */
[----:B0-----:R-:W-:Y:S02]  /*01d0*/  IMAD.WIDE R20, R21, 0x8, R16 ;  /* 0x0000000815147825 */ /* 0x001fe400078e0210 */
[----:B------:R-:W2:Y:S04]  /*01e0*/  LDG.E.64.CONSTANT R22, desc[UR8][R22.64] ;  /* 0x0000000816167981 */ /* 0x000ea8000c1e9b00 */
[----:B------:R-:W2:Y:S01]  /*01f0*/  LDG.E.64.CONSTANT R20, desc[UR8][R20.64] ;  /* 0x0000000814147981 */ /* 0x000ea2000c1e9b00 */
[----:B------:R-:W-:-:S05]  /*0200*/  IMAD.IADD R5, R7, 0x1, R5 ;  /* 0x0000000107057824 */ /* 0x000fca00078e0205 */
[----:B------:R-:W-:Y:S01]  /*0210*/  ISETP.GE.AND P0, PT, R5, R6, PT ;  /* 0x000000060500720c */ /* 0x000fe20003f06270 */
[C---:B--2---:R-:W-:Y:S02]  /*0220*/  DMUL R24, R20.reuse, R22 ;  /* 0x0000001614187228 */ /* 0x044fe40000000000 */
[----:B------:R-:W-:-:S06]  /*0230*/  DADD R10, R20, R10 ;  /* 0x00000000140a7229 */ /* 0x000fcc000000000a */
[----:B------:R-:W-:Y:S02]  /*0240*/  DFMA R14, R22, R24, R14 ;  /* 0x00000018160e722b */ /* 0x000fe4000000000e */
[----:B------:R-:W-:Y:S02]  /*0250*/  DADD R12, R24, R12 ;  /* 0x00000000180c7229 */ /* 0x000fe4000000000c */
[----:B------:R-:W-:Y:S09]  /*0260*/  @!P0 BRA `(.L_x_2) ;  /* 0xfffffffc00d08947 */ /* 0x000ff2000383ffff */
.L_x_1:
[----:B------:R-:W-:Y:S05]  /*0270*/  BSYNC.RECONVERGENT B0 ;  /* 0x0000000000007941 */ /* 0x000fea0003800200 */
.L_x_0:
[----:B------:R-:W-:Y:S01]  /*0280*/  ISETP.GE.U32.AND P0, PT, R7, 0x2, PT ;  /* 0x000000020700780c */ /* 0x000fe20003f06070 */
[----:B------:R0:W-:Y:S04]  /*0290*/  STS.64 [R2], R10 ;  /* 0x0000000a02007388 */ /* 0x0001e80000000a00 */
[----:B------:R0:W-:Y:S04]  /*02a0*/  STS.64 [R4], R12 ;  /* 0x0000000c04007388 */ /* 0x0001e80000000a00 */
[----:B------:R0:W-:Y:S01]  /*02b0*/  STS.64 [R3], R14 ;  /* 0x0000000e03007388 */ /* 0x0001e20000000a00 */
[----:B------:R-:W-:Y:S06]  /*02c0*/  BAR.SYNC.DEFER_BLOCKING 0x0 ;  /* 0x0000000000007b1d */ /* 0x000fec0000010000 */
[----:B------:R-:W-:Y:S05]  /*02d0*/  @!P0 BRA `(.L_x_3) ;  /* 0x0000000000648947 */ /* 0x000fea0003800000 */
[----:B------:R-:W-:-:S07]  /*02e0*/  MOV R5, R7 ;  /* 0x0000000700057202 */ /* 0x000fce0000000f00 */
.L_x_6:
[----:B------:R-:W-:Y:S01]  /*02f0*/  SHF.R.U32.HI R19, RZ, 0x1, R5 ;  /* 0x00000001ff137819 */ /* 0x000fe20000011605 */
[----:B------:R-:W-:Y:S03]  /*0300*/  BSSY.RECONVERGENT B0, `(.L_x_4) ;  /* 0x0000012000007945 */ /* 0x000fe60003800200 */
[----:B------:R-:W-:-:S13]  /*0310*/  ISETP.GE.U32.AND P0, PT, R8, R19, PT ;  /* 0x000000130800720c */ /* 0x000fda0003f06070 */
[----:B-1----:R-:W-:Y:S05]  /*0320*/  @P0 BRA `(.L_x_5) ;  /* 0x00000000003c0947 */ /* 0x002fea0003800000 */
[----:B------:R-:W-:Y:S01]  /*0330*/  IMAD R6, R19, 0x8, R2 ;  /* 0x0000000813067824 */ /* 0x000fe200078e0202 */
[----:B0-----:R-:W-:Y:S03]  /*0340*/  LDS.64 R12, [R2] ;  /* 0x00000000020c7984 */ /* 0x001fe60000000a00 */
[C---:B------:R-:W-:Y:S01]  /*0350*/  IMAD R18, R7.reuse, 0x8, R6 ;  /* 0x0000000807127824 */ /* 0x040fe200078e0206 */
[----:B------:R-:W0:Y:S03]  /*0360*/  LDS.64 R10, [R6] ;  /* 0x00000000060a7984 */ /* 0x000e260000000a00 */
[----:B------:R-:W-:Y:S01]  /*0370*/  IMAD R9, R7, 0x8, R18 ;  /* 0x0000000807097824 */ /* 0x000fe200078e0212 */
[----:B0-----:R-:W-:-:S07]  /*0380*/  DADD R10, R10, R12 ;  /* 0x000000000a0a7229 */ /* 0x001fce000000000c */
[----:B------:R-:W-:Y:S04]  /*0390*/  STS.64 [R2], R10 ;  /* 0x0000000a02007388 */ /* 0x000fe80000000a00 */
[----:B------:R-:W-:Y:S04]  /*03a0*/  LDS.64 R12, [R18] ;  /* 0x00000000120c7984 */ /* 0x000fe80000000a00 */
[----:B------:R-:W0:Y:S02]  /*03b0*/  LDS.64 R14, [R4] ;  /* 0x00000000040e7984 */ /* 0x000e240000000a00 */
[----:B0-----:R-:W-:-:S07]  /*03c0*/  DADD R12, R12, R14 ;  /* 0x000000000c0c7229 */ /* 0x001fce000000000e */
[----:B------:R-:W-:Y:S04]  /*03d0*/  STS.64 [R4], R12 ;  /* 0x0000000c04007388 */ /* 0x000fe80000000a00 */
[----:B------:R-:W-:Y:S04]  /*03e0*/  LDS.64 R14, [R9] ;  /* 0x00000000090e7984 */ /* 0x000fe80000000a00 */
[----:B------:R-:W0:Y:S02]  /*03f0*/  LDS.64 R16, [R3] ;  /* 0x0000000003107984 */ /* 0x000e240000000a00 */
[----:B0-----:R-:W-:-:S07]  /*0400*/  DADD R14, R14, R16 ;  /* 0x000000000e0e7229 */ /* 0x001fce0000000010 */
[----:B------:R1:W-:Y:S04]  /*0410*/  STS.64 [R3], R14 ;  /* 0x0000000e03007388 */ /* 0x0003e80000000a00 */
.L_x_5:
[----:B------:R-:W-:Y:S05]  /*0420*/  BSYNC.RECONVERGENT B0 ;  /* 0x0000000000007941 */ /* 0x000fea0003800200 */
.L_x_4:
[----:B------:R-:W-:Y:S01]  /*0430*/  BAR.SYNC.DEFER_BLOCKING 0x0 ;  /* 0x0000000000007b1d */ /* 0x000fe20000010000 */
[----:B------:R-:W-:Y:S01]  /*0440*/  ISETP.GT.U32.AND P0, PT, R5, 0x3, PT ;  /* 0x000000030500780c */ /* 0x000fe20003f04070 */
[----:B------:R-:W-:-:S12]  /*0450*/  IMAD.MOV.U32 R5, RZ, RZ, R19 ;  /* 0x000000ffff057224 */ /* 0x000fd800078e0013 */
[----:B------:R-:W-:Y:S05]  /*0460*/  @P0 BRA `(.L_x_6) ;  /* 0xfffffffc00a00947 */ /* 0x000fea000383ffff */
.L_x_3:
[----:B------:R-:W2:Y:S01]  /*0470*/  S2UR UR5, SR_CgaCtaId ;  /* 0x00000000000579c3 */ /* 0x000ea20000008800 */
[----:B------:R-:W-:Y:S01]  /*0480*/  UMOV UR4, 0x400 ;  /* 0x0000040000047882 */ /* 0x000fe20000000000 */
[C---:B------:R-:W-:Y:S01]  /*0490*/  IMAD R0, R7.reuse, 0x8, R0 ;  /* 0x0000000807007824 */ /* 0x040fe200078e0200 */
[----:B0-----:R-:W-:Y:S01]  /*04a0*/  MOV R4, 0x1 ;  /* 0x0000000100047802 */ /* 0x001fe20000000f00 */
[----:B------:R-:W0:Y:S02]  /*04b0*/  LDCU UR7, c[0x0][0x39c] ;  /* 0x00007380ff0777ac */ /* 0x000e240008000800 */
[----:B------:R-:W-:Y:S01]  /*04c0*/  IMAD R6, R7, 0x8, R0 ;  /* 0x0000000807067824 */ /* 0x000fe200078e0200 */
[----:B-1----:R-:W-:Y:S01]  /*04d0*/  LDS.64 R2, [R0] ;  /* 0x0000000000027984 */ /* 0x002fe20000000a00 */
[----:B0-----:R-:W-:Y:S01]  /*04e0*/  ISETP.GE.AND P1, PT, R8, UR7, PT ;  /* 0x0000000708007c0c */ /* 0x001fe2000bf26270 */
[----:B--2---:R-:W-:-:S09]  /*04f0*/  ULEA UR4, UR5, UR4, 0x18 ;  /* 0x0000000405047291 */ /* 0x004fd2000f8ec0ff */
[----:B------:R-:W0:Y:S02]  /*0500*/  LDS.64 R12, [UR4] ;  /* 0x00000004ff0c7984 */ /* 0x000e240008000a00 */
[----:B------:R-:W0:Y:S02]  /*0510*/  LDCU.64 UR4, c[0x0][0x3a0] ;  /* 0x00007400ff0477ac */ /* 0x000e240008000a00 */
[----:B0-----:R-:W-:-:S06]  /*0520*/  DMUL R12, R12, UR4 ;  /* 0x000000040c0c7c28 */ /* 0x001fcc0008000000 */
[----:B------:R-:W0:Y:S02]  /*0530*/  MUFU.RCP64H R5, R13 ;  /* 0x0000000d00057308 */ /* 0x000e240000001800 */
[----:B0-----:R-:W-:-:S08]  /*0540*/  DFMA R10, -R12, R4, 1 ;  /* 0x3ff000000c0a742b */ /* 0x001fd00000000104 */
[----:B------:R-:W-:-:S08]  /*0550*/  DFMA R10, R10, R10, R10 ;  /* 0x0000000a0a0a722b */ /* 0x000fd0000000000a */
[----:B------:R-:W-:Y:S02]  /*0560*/  DFMA R4, R4, R10, R4 ;  /* 0x0000000a0404722b */ /* 0x000fe40000000004 */
[----:B------:R-:W-:Y:S01]  /*0570*/  DMUL R10, R2, UR4 ;  /* 0x00000004020a7c28 */ /* 0x000fe20008000000 */
[----:B------:R-:W0:Y:S05]  /*0580*/  LDS.64 R2, [R6] ;  /* 0x0000000006027984 */ /* 0x000e2a0000000a00 */
[----:B------:R-:W-:-:S04]  /*0590*/  DFMA R14, -R12, R4, 1 ;  /* 0x3ff000000c0e742b */ /* 0x000fc80000000104 */
[----:B------:R-:W-:-:S04]  /*05a0*/  FSETP.GEU.AND P2, PT, |R11|, 6.5827683646048100446e-37, PT ;  /* 0x036000000b00780b */ /* 0x000fc80003f4e200 */
[----:B------:R-:W-:-:S08]  /*05b0*/  DFMA R4, R4, R14, R4 ;  /* 0x0000000e0404722b */ /* 0x000fd00000000004 */
[----:B------:R-:W-:-:S08]  /*05c0*/  DMUL R14, R10, R4 ;  /* 0x000000040a0e7228 */ /* 0x000fd00000000000 */
[----:B------:R-:W-:-:S08]  /*05d0*/  DFMA R16, -R12, R14, R10 ;  /* 0x0000000e0c10722b */ /* 0x000fd0000000010a */
[----:B------:R-:W-:Y:S02]  /*05e0*/  DFMA R4, R4, R16, R14 ;  /* 0x000000100404722b */ /* 0x000fe4000000000e */
[----:B0-----:R-:W-:-:S08]  /*05f0*/  DMUL R2, R2, UR4 ;  /* 0x0000000402027c28 */ /* 0x001fd00008000000 */
[----:B------:R-:W-:-:S05]  /*0600*/  FFMA R0, RZ, R13, R5 ;  /* 0x0000000dff007223 */ /* 0x000fca0000000005 */
[----:B------:R-:W-:-:S13]  /*0610*/  FSETP.GT.AND P0, PT, |R0|, 1.469367938527859385e-39, PT ;  /* 0x001000000000780b */ /* 0x000fda0003f04200 */
[----:B------:R-:W-:Y:S05]  /*0620*/  @P0 BRA P2, `(.L_x_7) ;  /* 0x0000000000200947 */ /* 0x000fea0001000000 */
[----:B------:R-:W-:Y:S01]  /*0630*/  IMAD.MOV.U32 R20, RZ, RZ, R10 ;  /* 0x000000ffff147224 */ /* 0x000fe200078e000a */
[----:B------:R-:W-:Y:S01]  /*0640*/  MOV R10, 0x690 ;  /* 0x00000690000a7802 */ /* 0x000fe20000000f00 */
[----:B------:R-:W-:Y:S02]  /*0650*/  IMAD.MOV.U32 R21, RZ, RZ, R11 ;  /* 0x000000ffff157224 */ /* 0x000fe400078e000b */
[----:B------:R-:W-:Y:S02]  /*0660*/  IMAD.MOV.U32 R24, RZ, RZ, R12 ;  /* 0x000000ffff187224 */ /* 0x000fe400078e000c */
[----:B------:R-:W-:-:S07]  /*0670*/  IMAD.MOV.U32 R25, RZ, RZ, R13 ;  /* 0x000000ffff197224 */ /* 0x000fce00078e000d */
[----:B------:R-:W-:Y:S05]  /*0680*/  CALL.REL.NOINC `($__internal_1_$__cuda_sm20_div_rn_f64_full) ;  /* 0x0000001400207944 */ /* 0x000fea0003c00000 */
[----:B------:R-:W-:Y:S01]  /*0690*/  MOV R4, R34 ;  /* 0x0000002200047202 */ /* 0x000fe20000000f00 */
[----:B------:R-:W-:-:S07]  /*06a0*/  IMAD.MOV.U32 R5, RZ, RZ, R35 ;  /* 0x000000ffff057224 */ /* 0x000fce00078e0023 */
.L_x_7:
[----:B------:R-:W0:Y:S01]  /*06b0*/  MUFU.RCP64H R11, R13 ;  /* 0x0000000d000b7308 */ /* 0x000e220000001800 */
[----:B------:R-:W-:Y:S01]  /*06c0*/  IMAD.MOV.U32 R10, RZ, RZ, 0x1 ;  /* 0x00000001ff0a7424 */ /* 0x000fe200078e00ff */
[----:B------:R-:W-:-:S05]  /*06d0*/  FSETP.GEU.AND P2, PT, |R3|, 6.5827683646048100446e-37, PT ;  /* 0x036000000300780b */ /* 0x000fca0003f4e200 */
[----:B0-----:R-:W-:-:S08]  /*06e0*/  DFMA R14, -R12, R10, 1 ;  /* 0x3ff000000c0e742b */ /* 0x001fd0000000010a */
[----:B------:R-:W-:-:S08]  /*06f0*/  DFMA R14, R14, R14, R14 ;  /* 0x0000000e0e0e722b */ /* 0x000fd0000000000e */
[----:B------:R-:W-:-:S08]  /*0700*/  DFMA R14, R10, R14, R10 ;  /* 0x0000000e0a0e722b */ /* 0x000fd0000000000a */
[----:B------:R-:W-:-:S08]  /*0710*/  DFMA R10, -R12, R14, 1 ;  /* 0x3ff000000c0a742b */ /* 0x000fd0000000010e */
[----:B------:R-:W-:-:S08]  /*0720*/  DFMA R16, R14, R10, R14 ;  /* 0x0000000a0e10722b */ /* 0x000fd0000000000e */
[----:B------:R-:W-:-:S08]  /*0730*/  DMUL R10, R2, R16 ;  /* 0x00000010020a7228 */ /* 0x000fd00000000000 */
[----:B------:R-:W-:-:S08]  /*0740*/  DFMA R14, -R12, R10, R2 ;  /* 0x0000000a0c0e722b */ /* 0x000fd00000000102 */
[----:B------:R-:W-:-:S10]  /*0750*/  DFMA R10, R16, R14, R10 ;  /* 0x0000000e100a722b */ /* 0x000fd4000000000a */
[----:B------:R-:W-:-:S05]  /*0760*/  FFMA R0, RZ, R13, R11 ;  /* 0x0000000dff007223 */ /* 0x000fca000000000b */
[----:B------:R-:W-:-:S13]  /*0770*/  FSETP.GT.AND P0, PT, |R0|, 1.469367938527859385e-39, PT ;  /* 0x001000000000780b */ /* 0x000fda0003f04200 */
[----:B------:R-:W-:Y:S05]  /*0780*/  @P0 BRA P2, `(.L_x_8) ;  /* 0x0000000000200947 */ /* 0x000fea0001000000 */
[----:B------:R-:W-:Y:S01]  /*0790*/  IMAD.MOV.U32 R20, RZ, RZ, R2 ;  /* 0x000000ffff147224 */ /* 0x000fe200078e0002 */
[----:B------:R-:W-:Y:S01]  /*07a0*/  MOV R25, R13 ;  /* 0x0000000d00197202 */ /* 0x000fe20000000f00 */
[----:B------:R-:W-:Y:S01]  /*07b0*/  IMAD.MOV.U32 R21, RZ, RZ, R3 ;  /* 0x000000ffff157224 */ /* 0x000fe200078e0003 */
[----:B------:R-:W-:Y:S01]  /*07c0*/  MOV R10, 0x7f0 ;  /* 0x000007f0000a7802 */ /* 0x000fe20000000f00 */
[----:B------:R-:W-:-:S07]  /*07d0*/  IMAD.MOV.U32 R24, RZ, RZ, R12 ;  /* 0x000000ffff187224 */ /* 0x000fce00078e000c */
[----:B------:R-:W-:Y:S05]  /*07e0*/  CALL.REL.NOINC `($__internal_1_$__cuda_sm20_div_rn_f64_full) ;  /* 0x0000001000c87944 */ /* 0x000fea0003c00000 */
[----:B------:R-:W-:Y:S02]  /*07f0*/  IMAD.MOV.U32 R10, RZ, RZ, R34 ;  /* 0x000000ffff0a7224 */ /* 0x000fe400078e0022 */
[----:B------:R-:W-:-:S07]  /*0800*/  IMAD.MOV.U32 R11, RZ, RZ, R35 ;  /* 0x000000ffff0b7224 */ /* 0x000fce00078e0023 */
.L_x_8:
[----:B------:R-:W-:Y:S01]  /*0810*/  DFMA R10, -R4, R4, R10 ;  /* 0x00000004040a722b */ /* 0x000fe2000000010a */
[----:B------:R-:W-:Y:S07]  /*0820*/  BSSY.RECONVERGENT B0, `(.L_x_9) ;  /* 0x0000018000007945 */ /* 0x000fee0003800200 */
[----:B------:R-:W-:-:S06]  /*0830*/  DSETP.GT.AND P0, PT, R10, RZ, PT ;  /* 0x000000ff0a00722a */ /* 0x000fcc0003f04000 */
[----:B------:R-:W-:Y:S01]  /*0840*/  FSEL R19, R11, 6.0769443484305323302e-38, P0 ;  /* 0x01a56e1f0b137808 */ /* 0x000fe20000000000 */
[----:B------:R-:W-:Y:S01]  /*0850*/  IMAD.MOV.U32 R11, RZ, RZ, 0x3fd80000 ;  /* 0x3fd80000ff0b7424 */ /* 0x000fe200078e00ff */
[----:B------:R-:W-:Y:S01]  /*0860*/  FSEL R18, R10, -124.47528839111328125, P0 ;  /* 0xc2f8f3590a127808 */ /* 0x000fe20000000000 */
[----:B------:R-:W-:Y:S01]  /*0870*/  IMAD.MOV.U32 R10, RZ, RZ, 0x0 ;  /* 0x00000000ff0a7424 */ /* 0x000fe200078e00ff */
[----:B------:R-:W0:Y:S01]  /*0880*/  MUFU.RSQ64H R15, R19 ;  /* 0x00000013000f7308 */ /* 0x000e220000001c00 */
[----:B------:R-:W-:-:S05]  /*0890*/  VIADD R14, R19, 0xfcb00000 ;  /* 0xfcb00000130e7836 */ /* 0x000fca0000000000 */
[----:B------:R-:W-:Y:S01]  /*08a0*/  ISETP.GE.U32.AND P0, PT, R14, 0x7ca00000, PT ;  /* 0x7ca000000e00780c */ /* 0x000fe20003f06070 */
[----:B0-----:R-:W-:-:S08]  /*08b0*/  DMUL R2, R14, R14 ;  /* 0x0000000e0e027228 */ /* 0x001fd00000000000 */
[----:B------:R-:W-:-:S08]  /*08c0*/  DFMA R2, R18, -R2, 1 ;  /* 0x3ff000001202742b */ /* 0x000fd00000000802 */
[----:B------:R-:W-:Y:S02]  /*08d0*/  DFMA R10, R2, R10, 0.5 ;  /* 0x3fe00000020a742b */ /* 0x000fe4000000000a */
[----:B------:R-:W-:-:S08]  /*08e0*/  DMUL R2, R14, R2 ;  /* 0x000000020e027228 */ /* 0x000fd00000000000 */
[----:B------:R-:W-:-:S08]  /*08f0*/  DFMA R16, R10, R2, R14 ;  /* 0x000000020a10722b */ /* 0x000fd0000000000e */
[----:B------:R-:W-:Y:S02]  /*0900*/  DMUL R20, R18, R16 ;  /* 0x0000001012147228 */ /* 0x000fe40000000000 */
[----:B------:R-:W-:Y:S01]  /*0910*/  IADD3 R11, PT, PT, R17, -0x100000, RZ ;  /* 0xfff00000110b7810 */ /* 0x000fe20007ffe0ff */
[----:B------:R-:W-:-:S05]  /*0920*/  IMAD.MOV.U32 R10, RZ, RZ, R16 ;  /* 0x000000ffff0a7224 */ /* 0x000fca00078e0010 */
[----:B------:R-:W-:-:S08]  /*0930*/  DFMA R22, R20, -R20, R18 ;  /* 0x800000141416722b */ /* 0x000fd00000000012 */
[----:B------:R-:W-:Y:S01]  /*0940*/  DFMA R2, R22, R10, R20 ;  /* 0x0000000a1602722b */ /* 0x000fe20000000014 */
[----:B------:R-:W-:Y:S10]  /*0950*/  @!P0 BRA `(.L_x_10) ;  /* 0x0000000000108947 */ /* 0x000ff40003800000 */
[----:B------:R-:W-:-:S07]  /*0960*/  MOV R0, 0x980 ;  /* 0x0000098000007802 */ /* 0x000fce0000000f00 */
[----:B------:R-:W-:Y:S05]  /*0970*/  CALL.REL.NOINC `($__internal_2_$__cuda_sm20_dsqrt_rn_f64_mediumpath_v1) ;  /* 0x0000001400cc7944 */ /* 0x000fea0003c00000 */
[----:B------:R-:W-:Y:S02]  /*0980*/  IMAD.MOV.U32 R2, RZ, RZ, R6 ;  /* 0x000000ffff027224 */ /* 0x000fe400078e0006 */
[----:B------:R-:W-:-:S07]  /*0990*/  IMAD.MOV.U32 R3, RZ, RZ, R9 ;  /* 0x000000ffff037224 */ /* 0x000fce00078e0009 */
.L_x_10:
[----:B------:R-:W-:Y:S05]  /*09a0*/  BSYNC.RECONVERGENT B0 ;  /* 0x0000000000007941 */ /* 0x000fea0003800200 */
.L_x_9:
[----:B------:R-:W0:Y:S01]  /*09b0*/  MUFU.RCP64H R11, R3 ;  /* 0x00000003000b7308 */ /* 0x000e220000001800 */
[----:B------:R-:W-:Y:S01]  /*09c0*/  VIADD R10, R3, 0x300402 ;  /* 0x00300402030a7836 */ /* 0x000fe20000000000 */
[----:B------:R-:W-:Y:S04]  /*09d0*/  BSSY.RECONVERGENT B0, `(.L_x_11) ;  /* 0x000000e000007945 */ /* 0x000fe80003800200 */
[----:B------:R-:W-:Y:S01]  /*09e0*/  FSETP.GEU.AND P0, PT, |R10|, 5.8789094863358348022e-39, PT ;  /* 0x004004020a00780b */ /* 0x000fe20003f0e200 */
[----:B0-----:R-:W-:-:S08]  /*09f0*/  DFMA R14, R10, -R2, 1 ;  /* 0x3ff000000a0e742b */ /* 0x001fd00000000802 */
[----:B------:R-:W-:-:S08]  /*0a00*/  DFMA R14, R14, R14, R14 ;  /* 0x0000000e0e0e722b */ /* 0x000fd0000000000e */
[----:B------:R-:W-:-:S08]  /*0a10*/  DFMA R14, R10, R14, R10 ;  /* 0x0000000e0a0e722b */ /* 0x000fd0000000000a */
[----:B------:R-:W-:-:S08]  /*0a20*/  DFMA R16, R14, -R2, 1 ;  /* 0x3ff000000e10742b */ /* 0x000fd00000000802 */
[----:B------:R-:W-:Y:S01]  /*0a30*/  DFMA R16, R14, R16, R14 ;  /* 0x000000100e10722b */ /* 0x000fe2000000000e */
[----:B------:R-:W-:Y:S10]  /*0a40*/  @P0 BRA `(.L_x_12) ;  /* 0x0000000000180947 */ /* 0x000ff40003800000 */
[----:B------:R-:W-:Y:S01]  /*0a50*/  LOP3.LUT R0, R3, 0x7fffffff, RZ, 0xc0, !PT ;  /* 0x7fffffff03007812 */ /* 0x000fe200078ec0ff */
[----:B------:R-:W-:Y:S01]  /*0a60*/  IMAD.MOV.U32 R10, RZ, RZ, R2 ;  /* 0x000000ffff0a7224 */ /* 0x000fe200078e0002 */
[----:B------:R-:W-:-:S03]  /*0a70*/  MOV R11, R3 ;  /* 0x00000003000b7202 */ /* 0x000fc60000000f00 */
[----:B------:R-:W-:Y:S01]  /*0a80*/  VIADD R16, R0, 0xfff00000 ;  /* 0xfff0000000107836 */ /* 0x000fe20000000000 */
[----:B------:R-:W-:-:S07]  /*0a90*/  MOV R0, 0xab0 ;  /* 0x00000ab000007802 */ /* 0x000fce0000000f00 */
[----:B------:R-:W-:Y:S05]  /*0aa0*/  CALL.REL.NOINC `($__internal_0_$__cuda_sm20_dblrcp_rn_slowpath_v3) ;  /* 0x0000000c00707944 */ /* 0x000fea0003c00000 */
.L_x_12:
[----:B------:R-:W-:Y:S05]  /*0ab0*/  BSYNC.RECONVERGENT B0 ;  /* 0x0000000000007941 */ /* 0x000fea0003800200 */
.L_x_11:
[----:B------:R-:W0:Y:S01]  /*0ac0*/  LDCU UR7, c[0x0][0x3bc] ;  /* 0x00007780ff0777ac */ /* 0x000e220008000800 */
[----:B------:R-:W1:Y:S01]  /*0ad0*/  LDC.64 R20, c[0x0][0x3b8] ;  /* 0x0000ee00ff147b82 */ /* 0x000e620000000a00 */
[----:B------:R-:W-:Y:S01]  /*0ae0*/  IMAD.MOV.U32 R10, RZ, RZ, 0x1 ;  /* 0x00000001ff0a7424 */ /* 0x000fe200078e00ff */
[C---:B------:R-:W-:Y:S01]  /*0af0*/  DMUL R22, R12.reuse, R2 ;  /* 0x000000020c167228 */ /* 0x040fe20000000000 */
[----:B------:R-:W2:Y:S01]  /*0b00*/  LDCU.64 UR4, c[0x0][0x3c0] ;  /* 0x00007800ff0477ac */ /* 0x000ea20008000a00 */
[----:B------:R-:W-:Y:S08]  /*0b10*/  BSSY.RECONVERGENT B0, `(.L_x_13) ;  /* 0x0000019000007945 */ /* 0x000ff00003800200 */
[----:B------:R-:W-:Y:S01]  /*0b20*/  FSETP.GEU.AND P2, PT, |R23|, 6.5827683646048100446e-37, PT ;  /* 0x036000001700780b */ /* 0x000fe20003f4e200 */
[----:B0-----:R-:W1:Y:S01]  /*0b30*/  MUFU.RCP64H R11, UR7 ;  /* 0x00000007000b7d08 */ /* 0x001e620008001800 */
[----:B--2---:R-:W-:-:S08]  /*0b40*/  DMUL R12, R12, UR4 ;  /* 0x000000040c0c7c28 */ /* 0x004fd00008000000 */
[----:B------:R-:W-:Y:S02]  /*0b50*/  DMUL R16, R12, R16 ;  /* 0x000000100c107228 */ /* 0x000fe40000000000 */
[----:B-1----:R-:W-:-:S08]  /*0b60*/  DFMA R14, R10, -R20, 1 ;  /* 0x3ff000000a0e742b */ /* 0x002fd00000000814 */
[----:B------:R-:W-:-:S08]  /*0b70*/  DFMA R14, R14, R14, R14 ;  /* 0x0000000e0e0e722b */ /* 0x000fd0000000000e */
[----:B------:R-:W-:-:S08]  /*0b80*/  DFMA R14, R10, R14, R10 ;  /* 0x0000000e0a0e722b */ /* 0x000fd0000000000a */
[----:B------:R-:W-:-:S08]  /*0b90*/  DFMA R10, R14, -R20, 1 ;  /* 0x3ff000000e0a742b */ /* 0x000fd00000000814 */
[----:B------:R-:W-:-:S08]  /*0ba0*/  DFMA R10, R14, R10, R14 ;  /* 0x0000000a0e0a722b */ /* 0x000fd0000000000e */
[----:B------:R-:W-:-:S08]  /*0bb0*/  DMUL R2, R22, R10 ;  /* 0x0000000a16027228 */ /* 0x000fd00000000000 */
[----:B------:R-:W-:-:S08]  /*0bc0*/  DFMA R14, R2, -R20, R22 ;  /* 0x80000014020e722b */ /* 0x000fd00000000016 */
[----:B------:R-:W-:-:S10]  /*0bd0*/  DFMA R2, R10, R14, R2 ;  /* 0x0000000e0a02722b */ /* 0x000fd40000000002 */
[----:B------:R-:W-:-:S05]  /*0be0*/  FFMA R0, RZ, UR7, R3 ;  /* 0x00000007ff007c23 */ /* 0x000fca0008000003 */
[----:B------:R-:W-:-:S13]  /*0bf0*/  FSETP.GT.AND P0, PT, |R0|, 1.469367938527859385e-39, PT ;  /* 0x001000000000780b */ /* 0x000fda0003f04200 */
[----:B------:R-:W-:Y:S05]  /*0c00*/  @P0 BRA P2, `(.L_x_14) ;  /* 0x0000000000240947 */ /* 0x000fea0001000000 */
[----:B------:R-:W0:Y:S01]  /*0c10*/  LDCU.64 UR4, c[0x0][0x3b8] ;  /* 0x00007700ff0477ac */ /* 0x000e220008000a00 */
[----:B------:R-:W-:Y:S01]  /*0c20*/  IMAD.MOV.U32 R20, RZ, RZ, R22 ;  /* 0x000000ffff147224 */ /* 0x000fe200078e0016 */
[----:B------:R-:W-:Y:S01]  /*0c30*/  MOV R10, 0xc80 ;  /* 0x00000c80000a7802 */ /* 0x000fe20000000f00 */
[----:B------:R-:W-:Y:S02]  /*0c40*/  IMAD.MOV.U32 R21, RZ, RZ, R23 ;  /* 0x000000ffff157224 */ /* 0x000fe400078e0017 */
[----:B0-----:R-:W-:Y:S01]  /*0c50*/  IMAD.U32 R24, RZ, RZ, UR4 ;  /* 0x00000004ff187e24 */ /* 0x001fe2000f8e00ff */
[----:B------:R-:W-:-:S07]  /*0c60*/  MOV R25, UR5 ;  /* 0x0000000500197c02 */ /* 0x000fce0008000f00 */
[----:B------:R-:W-:Y:S05]  /*0c70*/  CALL.REL.NOINC `($__internal_1_$__cuda_sm20_div_rn_f64_full) ;  /* 0x0000000c00a47944 */ /* 0x000fea0003c00000 */
[----:B------:R-:W-:Y:S02]  /*0c80*/  IMAD.MOV.U32 R2, RZ, RZ, R34 ;  /* 0x000000ffff027224 */ /* 0x000fe400078e0022 */
[----:B------:R-:W-:-:S07]  /*0c90*/  IMAD.MOV.U32 R3, RZ, RZ, R35 ;  /* 0x000000ffff037224 */ /* 0x000fce00078e0023 */
.L_x_14:
[----:B------:R-:W-:Y:S05]  /*0ca0*/  BSYNC.RECONVERGENT B0 ;  /* 0x0000000000007941 */ /* 0x000fea0003800200 */
.L_x_13:
[----:B------:R-:W0:Y:S01]  /*0cb0*/  LDC R6, c[0x0][0x39c] ;  /* 0x0000e700ff067b82 */ /* 0x000e220000000800 */
[----:B------:R-:W1:Y:S01]  /*0cc0*/  LDCU UR15, c[0x0][0x39c] ;  /* 0x00007380ff0f77ac */ /* 0x000e620008000800 */
[----:B------:R-:W2:Y:S01]  /*0cd0*/  LDCU.64 UR10, c[0x0][0x3a8] ;  /* 0x00007500ff0a77ac */ /* 0x000ea20008000a00 */
[----:B------:R-:W3:Y:S01]  /*0ce0*/  LDCU UR7, c[0x0][0x3b4] ;  /* 0x00007680ff0777ac */ /* 0x000ee20008000800 */
[----:B------:R-:W4:Y:S01]  /*0cf0*/  LDCU UR14, c[0x0][0x398] ;  /* 0x00007300ff0e77ac */ /* 0x000f220008000800 */
[----:B------:R-:W0:Y:S02]  /*0d00*/  LDCU UR5, c[0x0][0x3c8] ;  /* 0x00007900ff0577ac */ /* 0x000e240008000800 */
[----:B01234-:R-:W-:Y:S05]  /*0d10*/  @P1 EXIT ;  /* 0x000000000000194d */ /* 0x01ffea0003800000 */
.L_x_26:
[----:B0-----:R-:W0:Y:S01]  /*0d20*/  LDC.64 R14, c[0x0][0x390] ;  /* 0x0000e400ff0e7b82 */ /* 0x001e220000000a00 */
[----:B------:R-:W-:-:S07]  /*0d30*/  IMAD R0, R6, UR6, R8 ;  /* 0x0000000606007c24 */ /* 0x000fce000f8e0208 */
[----:B------:R-:W1:Y:S08]  /*0d40*/  LDC.64 R22, c[0x0][0x380] ;  /* 0x0000e000ff167b82 */ /* 0x000e700000000a00 */
[----:B------:R-:W2:Y:S01]  /*0d50*/  LDC.64 R10, c[0x0][0x3b0] ;  /* 0x0000ec00ff0a7b82 */ /* 0x000ea20000000a00 */
[----:B0-----:R-:W-:-:S06]  /*0d60*/  IMAD.WIDE R14, R8, 0x8, R14 ;  /* 0x00000008080e7825 */ /* 0x001fcc00078e020e */
[----:B------:R-:W5:Y:S01]  /*0d70*/  LDG.E.64.CONSTANT R14, desc[UR8][R14.64] ;  /* 0x000000080e0e7981 */ /* 0x000f62000c1e9b00 */
[----:B-1----:R-:W-:-:S05]  /*0d80*/  IMAD.WIDE R20, R0, 0x8, R22 ;  /* 0x0000000800147825 */ /* 0x002fca00078e0216 */
[----:B------:R0:W5:Y:S01]  /*0d90*/  LDG.E.64.CONSTANT R12, desc[UR8][R20.64] ;  /* 0x00000008140c7981 */ /* 0x000162000c1e9b00 */
[----:B------:R-:W-:Y:S01]  /*0da0*/  ISETP.GE.AND P0, PT, R8, UR5, PT ;  /* 0x0000000508007c0c */ /* 0x000fe2000bf06270 */
[----:B------:R-:W-:-:S12]  /*0db0*/  BSSY.RECONVERGENT B0, `(.L_x_15) ;  /* 0x000004a000007945 */ /* 0x000fd80003800200 */
[----:B0-2---:R-:W-:Y:S05]  /*0dc0*/  @!P0 BRA `(.L_x_16) ;  /* 0x0000000000948947 */ /* 0x005fea0003800000 */
[----:B------:R-:W-:Y:S01]  /*0dd0*/  UISETP.NE.AND UP0, UPT, UR6, URZ, UPT ;  /* 0x000000ff0600728c */ /* 0x000fe2000bf05270 */
[----:B-----5:R-:W-:Y:S02]  /*0de0*/  IMAD.MOV.U32 R30, RZ, RZ, R12 ;  /* 0x000000ffff1e7224 */ /* 0x020fe400078e000c */
[----:B------:R-:W-:-:S06]  /*0df0*/  IMAD.MOV.U32 R31, RZ, RZ, R13 ;  /* 0x000000ffff1f7224 */ /* 0x000fcc00078e000d */
[----:B------:R-:W-:Y:S05]  /*0e00*/  BRA.U !UP0, `(.L_x_17) ;  /* 0x0000000508107547 */ /* 0x000fea000b800000 */
[----:B------:R-:W-:-:S05]  /*0e10*/  IMAD R9, R6, UR6, -R6 ;  /* 0x0000000606097c24 */ /* 0x000fca000f8e0a06 */
[----:B------:R-:W-:-:S05]  /*0e20*/  IADD3 R9, PT, PT, R9, R8, RZ ;  /* 0x0000000809097210 */ /* 0x000fca0007ffe0ff */
[----:B------:R-:W-:-:S06]  /*0e30*/  IMAD.WIDE R30, R9, 0x8, R22 ;  /* 0x00000008091e7825 */ /* 0x000fcc00078e0216 */
[----:B------:R-:W2:Y:S01]  /*0e40*/  LDG.E.64.CONSTANT R30, desc[UR8][R30.64] ;  /* 0x000000081e1e7981 */ /* 0x000ea2000c1e9b00 */
[----:B------:R-:W0:Y:S01]  /*0e50*/  MUFU.RCP64H R21, UR7 ;  /* 0x0000000700157d08 */ /* 0x000e220008001800 */
[----:B------:R-:W-:Y:S01]  /*0e60*/  IMAD.MOV.U32 R20, RZ, RZ, 0x1 ;  /* 0x00000001ff147424 */ /* 0x000fe200078e00ff */
[----:B------:R-:W-:Y:S01]  /*0e70*/  FSETP.GEU.AND P1, PT, |R15|, 6.5827683646048100446e-37, PT ;  /* 0x036000000f00780b */ /* 0x000fe20003f2e200 */
[----:B------:R-:W-:Y:S04]  /*0e80*/  BSSY.RECONVERGENT B1, `(.L_x_18) ;  /* 0x0000016000017945 */ /* 0x000fe80003800200 */
[----:B0-----:R-:W-:-:S08]  /*0e90*/  DFMA R22, R20, -R10, 1 ;  /* 0x3ff000001416742b */ /* 0x001fd0000000080a */
        /* <DEDUP_REMOVED lines=8> */
[----:B------:R-:W-:Y:S01]  /*0f20*/  FSETP.GT.AND P0, PT, |R9|, 1.469367938527859385e-39, PT ;  /* 0x001000000900780b */ /* 0x000fe20003f04200 */
[----:B--2---:R-:W-:-:S12]  /*0f30*/  DADD R30, R12, -R30 ;  /* 0x000000000c1e7229 */ /* 0x004fd8000000081e */
[----:B------:R-:W-:Y:S05]  /*0f40*/  @P0 BRA P1, `(.L_x_19) ;  /* 0x0000000000240947 */ /* 0x000fea0000800000 */
[----:B------:R-:W0:Y:S01]  /*0f50*/  LDCU.64 UR12, c[0x0][0x3b0] ;  /* 0x00007600ff0c77ac */ /* 0x000e220008000a00 */
[----:B------:R-:W-:Y:S01]  /*0f60*/  IMAD.MOV.U32 R20, RZ, RZ, R14 ;  /* 0x000000ffff147224 */ /* 0x000fe200078e000e */
[----:B------:R-:W-:Y:S02]  /*0f70*/  MOV R21, R15 ;  /* 0x0000000f00157202 */ /* 0x000fe40000000f00 */
[----:B------:R-:W-:Y:S01]  /*0f80*/  MOV R10, 0xfc0 ;  /* 0x00000fc0000a7802 */ /* 0x000fe20000000f00 */
[----:B0-----:R-:W-:Y:S02]  /*0f90*/  IMAD.U32 R24, RZ, RZ, UR12 ;  /* 0x0000000cff187e24 */ /* 0x001fe4000f8e00ff */
[----:B------:R-:W-:-:S07]  /*0fa0*/  IMAD.U32 R25, RZ, RZ, UR13 ;  /* 0x0000000dff197e24 */ /* 0x000fce000f8e00ff */
[----:B------:R-:W-:Y:S05]  /*0fb0*/  CALL.REL.NOINC `($__internal_1_$__cuda_sm20_div_rn_f64_full) ;  /* 0x0000000800d47944 */ /* 0x000fea0003c00000 */
[----:B------:R-:W-:Y:S02]  /*0fc0*/  IMAD.MOV.U32 R10, RZ, RZ, R34 ;  /* 0x000000ffff0a7224 */ /* 0x000fe400078e0022 */
[----:B------:R-:W-:-:S07]  /*0fd0*/  IMAD.MOV.U32 R11, RZ, RZ, R35 ;  /* 0x000000ffff0b7224 */ /* 0x000fce00078e0023 */
.L_x_19:
[----:B------:R-:W-:Y:S05]  /*0fe0*/  BSYNC.RECONVERGENT B1 ;  /* 0x0000000000017941 */ /* 0x000fea0003800200 */
.L_x_18:
[----:B------:R-:W-:-:S08]  /*0ff0*/  DMUL R10, R10, UR10 ;  /* 0x0000000a0a0a7c28 */ /* 0x000fd00008000000 */
[----:B------:R-:W-:Y:S01]  /*1000*/  DFMA R30, R30, -R10, R12 ;  /* 0x8000000a1e1e722b */ /* 0x000fe2000000000c */
[----:B------:R-:W-:Y:S10]  /*1010*/  BRA `(.L_x_17) ;  /* 0x00000000008c7947 */ /* 0x000ff40003800000 */
.L_x_16:
[----:B------:R-:W-:Y:S01]  /*1020*/  UIADD3 UR4, UPT, UPT, UR14, -0x2, URZ ;  /* 0xfffffffe0e047890 */ /* 0x000fe2000fffe0ff */
[----:B-----5:R-:W-:Y:S02]  /*1030*/  IMAD.MOV.U32 R30, RZ, RZ, R12 ;  /* 0x000000ffff1e7224 */ /* 0x020fe400078e000c */
[----:B------:R-:W-:Y:S01]  /*1040*/  IMAD.MOV.U32 R31, RZ, RZ, R13 ;  /* 0x000000ffff1f7224 */ /* 0x000fe200078e000d */
[----:B------:R-:W-:-:S09]  /*1050*/  UISETP.GT.AND UP0, UPT, UR6, UR4, UPT ;  /* 0x000000040600728c */ /* 0x000fd2000bf04270 */
[----:B------:R-:W-:Y:S05]  /*1060*/  BRA.U UP0, `(.L_x_17) ;  /* 0x0000000100787547 */ /* 0x000fea000b800000 */
[----:B------:R-:W-:-:S06]  /*1070*/  IMAD.WIDE R30, R6, 0x8, R20 ;  /* 0x00000008061e7825 */ /* 0x000fcc00078e0214 */
[----:B------:R-:W2:Y:S01]  /*1080*/  LDG.E.64.CONSTANT R30, desc[UR8][R30.64] ;  /* 0x000000081e1e7981 */ /* 0x000ea2000c1e9b00 */
[----:B------:R-:W0:Y:S01]  /*1090*/  MUFU.RCP64H R21, UR7 ;  /* 0x0000000700157d08 */ /* 0x000e220008001800 */
[----:B------:R-:W-:Y:S01]  /*10a0*/  MOV R20, 0x1 ;  /* 0x0000000100147802 */ /* 0x000fe20000000f00 */
[----:B------:R-:W-:Y:S01]  /*10b0*/  BSSY.RECONVERGENT B1, `(.L_x_20) ;  /* 0x0000017000017945 */ /* 0x000fe20003800200 */
[----:B------:R-:W-:-:S04]  /*10c0*/  FSETP.GEU.AND P1, PT, |R15|, 6.5827683646048100446e-37, PT ;  /* 0x036000000f00780b */ /* 0x000fc80003f2e200 */
        /* <DEDUP_REMOVED lines=10> */
[----:B--2---:R-:W-:-:S12]  /*1170*/  DADD R30, -R12, R30 ;  /* 0x000000000c1e7229 */ /* 0x004fd8000000011e */
[----:B------:R-:W-:Y:S05]  /*1180*/  @P0 BRA P1, `(.L_x_21) ;  /* 0x0000000000240947 */ /* 0x000fea0000800000 */
[----:B------:R-:W0:Y:S01]  /*1190*/  LDCU.64 UR12, c[0x0][0x3b0] ;  /* 0x00007600ff0c77ac */ /* 0x000e220008000a00 */
[----:B------:R-:W-:Y:S01]  /*11a0*/  IMAD.MOV.U32 R20, RZ, RZ, R14 ;  /* 0x000000ffff147224 */ /* 0x000fe200078e000e */
[----:B------:R-:W-:Y:S01]  /*11b0*/  MOV R10, 0x1200 ;  /* 0x00001200000a7802 */ /* 0x000fe20000000f00 */
[----:B------:R-:W-:Y:S02]  /*11c0*/  IMAD.MOV.U32 R21, RZ, RZ, R15 ;  /* 0x000000ffff157224 */ /* 0x000fe400078e000f */
[----:B0-----:R-:W-:Y:S02]  /*11d0*/  IMAD.U32 R24, RZ, RZ, UR12 ;  /* 0x0000000cff187e24 */ /* 0x001fe4000f8e00ff */
[----:B------:R-:W-:-:S07]  /*11e0*/  IMAD.U32 R25, RZ, RZ, UR13 ;  /* 0x0000000dff197e24 */ /* 0x000fce000f8e00ff */
[----:B------:R-:W-:Y:S05]  /*11f0*/  CALL.REL.NOINC `($__internal_1_$__cuda_sm20_div_rn_f64_full) ;  /* 0x0000000800447944 */ /* 0x000fea0003c00000 */
[----:B------:R-:W-:Y:S01]  /*1200*/  MOV R10, R34 ;  /* 0x00000022000a7202 */ /* 0x000fe20000000f00 */
[----:B------:R-:W-:-:S07]  /*1210*/  IMAD.MOV.U32 R11, RZ, RZ, R35 ;  /* 0x000000ffff0b7224 */ /* 0x000fce00078e0023 */
.L_x_21:
[----:B------:R-:W-:Y:S05]  /*1220*/  BSYNC.RECONVERGENT B1 ;  /* 0x0000000000017941 */ /* 0x000fea0003800200 */
.L_x_20:
[----:B------:R-:W-:-:S08]  /*1230*/  DMUL R10, R10, UR10 ;  /* 0x0000000a0a0a7c28 */ /* 0x000fd00008000000 */
[----:B------:R-:W-:-:S11]  /*1240*/  DFMA R30, R30, -R10, R12 ;  /* 0x8000000a1e1e722b */ /* 0x000fd6000000000c */
.L_x_17:
[----:B------:R-:W-:Y:S05]  /*1250*/  BSYNC.RECONVERGENT B0 ;  /* 0x0000000000007941 */ /* 0x000fea0003800200 */
.L_x_15:
[----:B------:R-:W0:Y:S01]  /*1260*/  MUFU.RCP64H R11, R19 ;  /* 0x00000013000b7308 */ /* 0x000e220000001800 */
[----:B------:R-:W-:Y:S01]  /*1270*/  IMAD.MOV.U32 R10, RZ, RZ, 0x1 ;  /* 0x00000001ff0a7424 */ /* 0x000fe200078e00ff */
[----:B------:R-:W-:Y:S01]  /*1280*/  DADD R14, R14, -R4 ;  /* 0x000000000e0e7229 */ /* 0x000fe20000000804 */
[----:B------:R-:W-:Y:S07]  /*1290*/  BSSY.RECONVERGENT B0, `(.L_x_22) ;  /* 0x0000017000007945 */ /* 0x000fee0003800200 */
[----:B------:R-:W-:-:S02]  /*12a0*/  DMUL R14, R14, R14 ;  /* 0x0000000e0e0e7228 */ /* 0x000fc40000000000 */
[----:B0-----:R-:W-:-:S06]  /*12b0*/  DFMA R20, -R18, R10, 1 ;  /* 0x3ff000001214742b */ /* 0x001fcc000000010a */
[----:B------:R-:W-:Y:S02]  /*12c0*/  DMUL R14, R14, -0.5 ;  /* 0xbfe000000e0e7828 */ /* 0x000fe40000000000 */
[----:B------:R-:W-:-:S08]  /*12d0*/  DFMA R20, R20, R20, R20 ;  /* 0x000000141414722b */ /* 0x000fd00000000014 */
[----:B------:R-:W-:Y:S01]  /*12e0*/  FSETP.GEU.AND P1, PT, |R15|, 6.5827683646048100446e-37, PT ;  /* 0x036000000f00780b */ /* 0x000fe20003f2e200 */
        /* <DEDUP_REMOVED lines=17> */
.L_x_23:
[----:B------:R-:W-:Y:S05]  /*1400*/  BSYNC.RECONVERGENT B0 ;  /* 0x0000000000007941 */ /* 0x000fea0003800200 */
.L_x_22:
[----:B------:R-:W-:Y:S01]  /*1410*/  IMAD.MOV.U32 R14, RZ, RZ, 0x652b82fe ;  /* 0x652b82feff0e7424 */ /* 0x000fe200078e00ff */
[----:B------:R-:W-:Y:S01]  /*1420*/  MOV R15, 0x3ff71547 ;  /* 0x3ff71547000f7802 */ /* 0x000fe20000000f00 */
[----:B------:R-:W-:Y:S01]  /*1430*/  UMOV UR12, 0xfefa39ef ;  /* 0xfefa39ef000c7882 */ /* 0x000fe20000000000 */
[----:B------:R-:W-:Y:S01]  /*1440*/  UMOV UR13, 0x3fe62e42 ;  /* 0x3fe62e42000d7882 */ /* 0x000fe20000000000 */
[----:B------:R-:W-:Y:S01]  /*1450*/  FSETP.GEU.AND P0, PT, |R11|, 4.1917929649353027344, PT ;  /* 0x4086232b0b00780b */ /* 0x000fe20003f0e200 */
[----:B------:R-:W-:Y:S02]  /*1460*/  BSSY.RECONVERGENT B0, `(.L_x_24) ;  /* 0x0000036000007945 */ /* 0x000fe40003800200 */
[----:B------:R-:W-:-:S08]  /*1470*/  DFMA R14, R10, R14, 6.75539944105574400000e+15 ;  /* 0x433800000a0e742b */ /* 0x000fd0000000000e */
[----:B------:R-:W-:-:S08]  /*1480*/  DADD R20, R14, -6.75539944105574400000e+15 ;  /* 0xc33800000e147429 */ /* 0x000fd00000000000 */
[----:B------:R-:W-:Y:S01]  /*1490*/  DFMA R22, R20, -UR12, R10 ;  /* 0x8000000c14167c2b */ /* 0x000fe2000800000a */
[----:B------:R-:W-:Y:S01]  /*14a0*/  UMOV UR12, 0x3b39803f ;  /* 0x3b39803f000c7882 */ /* 0x000fe20000000000 */
[----:B------:R-:W-:-:S06]  /*14b0*/  UMOV UR13, 0x3c7abc9e ;  /* 0x3c7abc9e000d7882 */ /* 0x000fcc0000000000 */
[----:B------:R-:W-:Y:S01]  /*14c0*/  DFMA R20, R20, -UR12, R22 ;  /* 0x8000000c14147c2b */ /* 0x000fe20008000016 */
[----:B------:R-:W-:Y:S01]  /*14d0*/  UMOV UR12, 0x69ce2bdf ;  /* 0x69ce2bdf000c7882 */ /* 0x000fe20000000000 */
[----:B------:R-:W-:Y:S01]  /*14e0*/  IMAD.MOV.U32 R22, RZ, RZ, -0x35dec16 ;  /* 0xfca213eaff167424 */ /* 0x000fe200078e00ff */
[----:B------:R-:W-:Y:S01]  /*14f0*/  UMOV UR13, 0x3e5ade15 ;  /* 0x3e5ade15000d7882 */ /* 0x000fe20000000000 */
[----:B------:R-:W-:-:S06]  /*1500*/  IMAD.MOV.U32 R23, RZ, RZ, 0x3e928af3 ;  /* 0x3e928af3ff177424 */ /* 0x000fcc00078e00ff */
[----:B------:R-:W-:Y:S01]  /*1510*/  DFMA R22, R20, UR12, R22 ;  /* 0x0000000c14167c2b */ /* 0x000fe20008000016 */
[----:B------:R-:W-:Y:S01]  /*1520*/  UMOV UR12, 0x62401315 ;  /* 0x62401315000c7882 */ /* 0x000fe20000000000 */
[----:B------:R-:W-:-:S06]  /*1530*/  UMOV UR13, 0x3ec71dee ;  /* 0x3ec71dee000d7882 */ /* 0x000fcc0000000000 */
[----:B------:R-:W-:Y:S01]  /*1540*/  DFMA R22, R20, R22, UR12 ;  /* 0x0000000c14167e2b */ /* 0x000fe20008000016 */
        /* <DEDUP_REMOVED lines=20> */
[----:B------:R-:W-:-:S08]  /*1690*/  DFMA R22, R20, R22, UR12 ;  /* 0x0000000c14167e2b */ /* 0x000fd00008000016 */
[----:B------:R-:W-:-:S08]  /*16a0*/  DFMA R22, R20, R22, 1 ;  /* 0x3ff000001416742b */ /* 0x000fd00000000016 */
[----:B------:R-:W-:-:S10]  /*16b0*/  DFMA R22, R20, R22, 1 ;  /* 0x3ff000001416742b */ /* 0x000fd40000000016 */
[----:B------:R-:W-:Y:S02]  /*16c0*/  IMAD R21, R14, 0x100000, R23 ;  /* 0x001000000e157824 */ /* 0x000fe400078e0217 */
[----:B------:R-:W-:Y:S01]  /*16d0*/  IMAD.MOV.U32 R20, RZ, RZ, R22 ;  /* 0x000000ffff147224 */ /* 0x000fe200078e0016 */
[----:B------:R-:W-:Y:S06]  /*16e0*/  @!P0 BRA `(.L_x_25) ;  /* 0x0000000000348947 */ /* 0x000fec0003800000 */
[----:B------:R-:W-:Y:S01]  /*16f0*/  FSETP.GEU.AND P1, PT, |R11|, 4.2275390625, PT ;  /* 0x408748000b00780b */ /* 0x000fe20003f2e200 */
[C---:B------:R-:W-:Y:S02]  /*1700*/  DADD R20, R10.reuse, +INF ;  /* 0x7ff000000a147429 */ /* 0x040fe40000000000 */
[----:B------:R-:W-:-:S08]  /*1710*/  DSETP.GEU.AND P0, PT, R10, RZ, PT ;  /* 0x000000ff0a00722a */ /* 0x000fd00003f0e000 */
[----:B------:R-:W-:Y:S02]  /*1720*/  FSEL R20, R20, RZ, P0 ;  /* 0x000000ff14147208 */ /* 0x000fe40000000000 */
[----:B------:R-:W-:Y:S01]  /*1730*/  @!P1 LEA.HI R9, R14, R14, RZ, 0x1 ;  /* 0x0000000e0e099211 */ /* 0x000fe200078f08ff */
[----:B------:R-:W-:Y:S01]  /*1740*/  @!P1 IMAD.MOV.U32 R10, RZ, RZ, R22 ;  /* 0x000000ffff0a9224 */ /* 0x000fe200078e0016 */
[----:B------:R-:W-:Y:S02]  /*1750*/  FSEL R21, R21, RZ, P0 ;  /* 0x000000ff15157208 */ /* 0x000fe40000000000 */
[----:B------:R-:W-:-:S04]  /*1760*/  @!P1 SHF.R.S32.HI R9, RZ, 0x1, R9 ;  /* 0x00000001ff099819 */ /* 0x000fc80000011409 */
[----:B------:R-:W-:Y:S01]  /*1770*/  @!P1 IADD3 R14, PT, PT, R14, -R9, RZ ;  /* 0x800000090e0e9210 */ /* 0x000fe20007ffe0ff */
[----:B------:R-:W-:-:S03]  /*1780*/  @!P1 IMAD R11, R9, 0x100000, R23 ;  /* 0x00100000090b9824 */ /* 0x000fc600078e0217 */
[----:B------:R-:W-:Y:S01]  /*1790*/  @!P1 LEA R15, R14, 0x3ff00000, 0x14 ;  /* 0x3ff000000e0f9811 */ /* 0x000fe200078ea0ff */
[----:B------:R-:W-:-:S06]  /*17a0*/  @!P1 IMAD.MOV.U32 R14, RZ, RZ, RZ ;  /* 0x000000ffff0e9224 */ /* 0x000fcc00078e00ff */
[----:B------:R-:W-:-:S11]  /*17b0*/  @!P1 DMUL R20, R10, R14 ;  /* 0x0000000e0a149228 */ /* 0x000fd60000000000 */
.L_x_25:
[----:B------:R-:W-:Y:S05]  /*17c0*/  BSYNC.RECONVERGENT B0 ;  /* 0x0000000000007941 */ /* 0x000fea0003800200 */
.L_x_24:
[----:B------:R-:W0:Y:S01]  /*17d0*/  LDC.64 R10, c[0x0][0x388] ;  /* 0x0000e200ff0a7b82 */ /* 0x000e220000000a00 */
[----:B------:R-:W-:Y:S01]  /*17e0*/  DFMA R20, R16, R20, -R12 ;  /* 0x000000141014722b */ /* 0x000fe2000000080c */
[----:B------:R-:W-:-:S05]  /*17f0*/  IMAD.IADD R8, R7, 0x1, R8 ;  /* 0x0000000107087824 */ /* 0x000fca00078e0208 */
[----:B------:R-:W-:Y:S02]  /*1800*/  ISETP.GE.AND P0, PT, R8, UR15, PT ;  /* 0x0000000f08007c0c */ /* 0x000fe4000bf06270 */
[----:B------:R-:W-:-:S08]  /*1810*/  DMUL R20, R20, UR10 ;  /* 0x0000000a14147c28 */ /* 0x000fd00008000000 */
[----:B------:R-:W-:Y:S01]  /*1820*/  DFMA R20, R20, R2, R30 ;  /* 0x000000021414722b */ /* 0x000fe2000000001e */
[----:B0-----:R-:W-:-:S06]  /*1830*/  IMAD.WIDE R10, R0, 0x8, R10 ;  /* 0x00000008000a7825 */ /* 0x001fcc00078e020a */
[----:B------:R0:W-:Y:S01]  /*1840*/  STG.E.64 desc[UR8][R10.64], R20 ;  /* 0x000000140a007986 */ /* 0x0001e2000c101b08 */
[----:B------:R-:W-:Y:S05]  /*1850*/  @!P0 BRA `(.L_x_26) ;  /* 0xfffffff400308947 */ /* 0x000fea000383ffff */
[----:B------:R-:W-:Y:S05]  /*1860*/  EXIT ;  /* 0x000000000000794d */ /* 0x000fea0003800000 */
        .weak           $__internal_0_$__cuda_sm20_dblrcp_rn_slowpath_v3
        .type           $__internal_0_$__cuda_sm20_dblrcp_rn_slowpath_v3,@function
        .size           $__internal_0_$__cuda_sm20_dblrcp_rn_slowpath_v3,($__internal_1_$__cuda_sm20_div_rn_f64_full - $__internal_0_$__cuda_sm20_dblrcp_rn_slowpath_v3)
$__internal_0_$__cuda_sm20_dblrcp_rn_slowpath_v3:
[----:B------:R-:W-:Y:S01]  /*1870*/  DSETP.GTU.AND P0, PT, |R10|, +INF , PT ;  /* 0x7ff000000a00742a */ /* 0x000fe20003f0c200 */
[----:B------:R-:W-:-:S13]  /*1880*/  BSSY.RECONVERGENT B1, `(.L_x_27) ;  /* 0x0000023000017945 */ /* 0x000fda0003800200 */
[----:B------:R-:W-:Y:S05]  /*1890*/  @P0 BRA `(.L_x_28) ;  /* 0x00000000007c0947 */ /* 0x000fea0003800000 */
[----:B------:R-:W-:-:S04]  /*18a0*/  LOP3.LUT R9, R11, 0x7fffffff, RZ, 0xc0, !PT ;  /* 0x7fffffff0b097812 */ /* 0x000fc800078ec0ff */
[----:B------:R-:W-:-:S04]  /*18b0*/  IADD3 R6, PT, PT, R9, -0x1, RZ ;  /* 0xffffffff09067810 */ /* 0x000fc80007ffe0ff */
[----:B------:R-:W-:-:S13]  /*18c0*/  ISETP.GE.U32.AND P0, PT, R6, 0x7fefffff, PT ;  /* 0x7fefffff0600780c */ /* 0x000fda0003f06070 */
[----:B------:R-:W-:Y:S01]  /*18d0*/  @P0 LOP3.LUT R15, R11, 0x7ff00000, RZ, 0x3c, !PT ;  /* 0x7ff000000b0f0812 */ /* 0x000fe200078e3cff */
[----:B------:R-:W-:Y:S01]  /*18e0*/  @P0 IMAD.MOV.U32 R14, RZ, RZ, RZ ;  /* 0x000000ffff0e0224 */ /* 0x000fe200078e00ff */
[----:B------:R-:W-:Y:S06]  /*18f0*/  @P0 BRA `(.L_x_29) ;  /* 0x00000000006c0947 */ /* 0x000fec0003800000 */
[----:B------:R-:W-:-:S13]  /*1900*/  ISETP.GE.U32.AND P0, PT, R9, 0x1000001, PT ;  /* 0x010000010900780c */ /* 0x000fda0003f06070 */
[----:B------:R-:W-:Y:S05]  /*1910*/  @!P0 BRA `(.L_x_30) ;  /* 0x0000000000348947 */ /* 0x000fea0003800000 */
[----:B------:R-:W-:Y:S02]  /*1920*/  VIADD R15, R11, 0xc0200000 ;  /* 0xc02000000b0f7836 */ /* 0x000fe40000000000 */
[----:B------:R-:W-:Y:S02]  /*1930*/  IMAD.MOV.U32 R14, RZ, RZ, R10 ;  /* 0x000000ffff0e7224 */ /* 0x000fe400078e000a */
[----:B------:R-:W0:Y:S04]  /*1940*/  MUFU.RCP64H R17, R15 ;  /* 0x0000000f00117308 */ /* 0x000e280000001800 */
[----:B0-----:R-:W-:-:S08]  /*1950*/  DFMA R20, -R14, R16, 1 ;  /* 0x3ff000000e14742b */ /* 0x001fd00000000110 */
[----:B------:R-:W-:-:S08]  /*1960*/  DFMA R20, R20, R20, R20 ;  /* 0x000000141414722b */ /* 0x000fd00000000014 */
[----:B------:R-:W-:-:S08]  /*1970*/  DFMA R20, R16, R20, R16 ;  /* 0x000000141014722b */ /* 0x000fd00000000010 */
[----:B------:R-:W-:-:S08]  /*1980*/  DFMA R16, -R14, R20, 1 ;  /* 0x3ff000000e10742b */ /* 0x000fd00000000114 */
[----:B------:R-:W-:-:S08]  /*1990*/  DFMA R16, R20, R16, R20 ;  /* 0x000000101410722b */ /* 0x000fd00000000014 */
[----:B------:R-:W-:-:S08]  /*19a0*/  DMUL R16, R16, 2.2250738585072013831e-308 ;  /* 0x0010000010107828 */ /* 0x000fd00000000000 */
[----:B------:R-:W-:-:S08]  /*19b0*/  DFMA R10, -R10, R16, 1 ;  /* 0x3ff000000a0a742b */ /* 0x000fd00000000110 */
[----:B------:R-:W-:-:S08]  /*19c0*/  DFMA R10, R10, R10, R10 ;  /* 0x0000000a0a0a722b */ /* 0x000fd0000000000a */
[----:B------:R-:W-:Y:S01]  /*19d0*/  DFMA R14, R16, R10, R16 ;  /* 0x0000000a100e722b */ /* 0x000fe20000000010 */
[----:B------:R-:W-:Y:S10]  /*19e0*/  BRA `(.L_x_29) ;  /* 0x0000000000307947 */ /* 0x000ff40003800000 */
.L_x_30:
[----:B------:R-:W-:Y:S01]  /*19f0*/  DMUL R10, R10, 8.11296384146066816958e+31 ;  /* 0x469000000a0a7828 */ /* 0x000fe20000000000 */
[----:B------:R-:W-:-:S05]  /*1a00*/  IMAD.MOV.U32 R14, RZ, RZ, R16 ;  /* 0x000000ffff0e7224 */ /* 0x000fca00078e0010 */
[----:B------:R-:W0:Y:S02]  /*1a10*/  MUFU.RCP64H R15, R11 ;  /* 0x0000000b000f7308 */ /* 0x000e240000001800 */
[----:B0-----:R-:W-:-:S08]  /*1a20*/  DFMA R16, -R10, R14, 1 ;  /* 0x3ff000000a10742b */ /* 0x001fd0000000010e */
[----:B------:R-:W-:-:S08]  /*1a30*/  DFMA R16, R16, R16, R16 ;  /* 0x000000101010722b */ /* 0x000fd00000000010 */
[----:B------:R-:W-:-:S08]  /*1a40*/  DFMA R16, R14, R16, R14 ;  /* 0x000000100e10722b */ /* 0x000fd0000000000e */
[----:B------:R-:W-:-:S08]  /*1a50*/  DFMA R14, -R10, R16, 1 ;  /* 0x3ff000000a0e742b */ /* 0x000fd00000000110 */
[----:B------:R-:W-:-:S08]  /*1a60*/  DFMA R14, R16, R14, R16 ;  /* 0x0000000e100e722b */ /* 0x000fd00000000010 */
[----:B------:R-:W-:Y:S01]  /*1a70*/  DMUL R14, R14, 8.11296384146066816958e+31 ;  /* 0x469000000e0e7828 */ /* 0x000fe20000000000 */
[----:B------:R-:W-:Y:S10]  /*1a80*/  BRA `(.L_x_29) ;  /* 0x0000000000087947 */ /* 0x000ff40003800000 */
.L_x_28:
[----:B------:R-:W-:Y:S02]  /*1a90*/  LOP3.LUT R15, R11, 0x80000, RZ, 0xfc, !PT ;  /* 0x000800000b0f7812 */ /* 0x000fe400078efcff */
[----:B------:R-:W-:-:S07]  /*1aa0*/  MOV R14, R10 ;  /* 0x0000000a000e7202 */ /* 0x000fce0000000f00 */
.L_x_29:
[----:B------:R-:W-:Y:S05]  /*1ab0*/  BSYNC.RECONVERGENT B1 ;  /* 0x0000000000017941 */ /* 0x000fea0003800200 */
.L_x_27:
[----:B------:R-:W-:Y:S02]  /*1ac0*/  IMAD.MOV.U32 R10, RZ, RZ, R0 ;  /* 0x000000ffff0a7224 */ /* 0x000fe400078e0000 */
[----:B------:R-:W-:Y:S02]  /*1ad0*/  IMAD.MOV.U32 R11, RZ, RZ, 0x0 ;  /* 0x00000000ff0b7424 */ /* 0x000fe400078e00ff */
[----:B------:R-:W-:Y:S02]  /*1ae0*/  IMAD.MOV.U32 R16, RZ, RZ, R14 ;  /* 0x000000ffff107224 */ /* 0x000fe400078e000e */
[----:B------:R-:W-:Y:S01]  /*1af0*/  IMAD.MOV.U32 R17, RZ, RZ, R15 ;  /* 0x000000ffff117224 */ /* 0x000fe200078e000f */
[----:B------:R-:W-:Y:S06]  /*1b00*/  RET.REL.NODEC R10 `(_Z20explicit_step_kernelIdEvPKT_PS0_S2_iiS0_S0_S0_S0_S0_i) ;  /* 0xffffffe40a3c7950 */ /* 0x000fec0003c3ffff */
        .weak           $__internal_1_$__cuda_sm20_div_rn_f64_full
        .type           $__internal_1_$__cuda_sm20_div_rn_f64_full,@function
        .size           $__internal_1_$__cuda_sm20_div_rn_f64_full,($__internal_2_$__cuda_sm20_dsqrt_rn_f64_mediumpath_v1 - $__internal_1_$__cuda_sm20_div_rn_f64_full)
$__internal_1_$__cuda_sm20_div_rn_f64_full:
[----:B------:R-:W-:Y:S01]  /*1b10*/  FSETP.GEU.AND P3, PT, |R21|, 1.469367938527859385e-39, PT ;  /* 0x001000001500780b */ /* 0x000fe20003f6e200 */
[----:B------:R-:W-:Y:S01]  /*1b20*/  IMAD.MOV.U32 R11, RZ, RZ, 0x1ca00000 ;  /* 0x1ca00000ff0b7424 */ /* 0x000fe200078e00ff */
[C---:B------:R-:W-:Y:S01]  /*1b30*/  FSETP.GEU.AND P0, PT, |R25|.reuse, 1.469367938527859385e-39, PT ;  /* 0x001000001900780b */ /* 0x040fe20003f0e200 */
[----:B------:R-:W-:Y:S01]  /*1b40*/  IMAD.MOV.U32 R28, RZ, RZ, 0x1 ;  /* 0x00000001ff1c7424 */ /* 0x000fe200078e00ff */
[----:B------:R-:W-:Y:S01]  /*1b50*/  LOP3.LUT R22, R25, 0x800fffff, RZ, 0xc0, !PT ;  /* 0x800fffff19167812 */ /* 0x000fe200078ec0ff */
[----:B------:R-:W-:Y:S01]  /*1b60*/  BSSY.RECONVERGENT B2, `(.L_x_31) ;  /* 0x0000052000027945 */ /* 0x000fe20003800200 */
[----:B------:R-:W-:Y:S02]  /*1b70*/  LOP3.LUT R9, R21, 0x7ff00000, RZ, 0xc0, !PT ;  /* 0x7ff0000015097812 */ /* 0x000fe400078ec0ff */
[----:B------:R-:W-:Y:S02]  /*1b80*/  LOP3.LUT R23, R22, 0x3ff00000, RZ, 0xfc, !PT ;  /* 0x3ff0000016177812 */ /* 0x000fe400078efcff */
[----:B------:R-:W-:-:S02]  /*1b90*/  MOV R22, R24 ;  /* 0x0000001800167202 */ /* 0x000fc40000000f00 */
[C---:B------:R-:W-:Y:S01]  /*1ba0*/  LOP3.LUT R33, R25.reuse, 0x7ff00000, RZ, 0xc0, !PT ;  /* 0x7ff0000019217812 */ /* 0x040fe200078ec0ff */
[----:B------:R-:W-:Y:S01]  /*1bb0*/  @!P3 IMAD.MOV.U32 R34, RZ, RZ, RZ ;  /* 0x000000ffff22b224 */ /* 0x000fe200078e00ff */
[----:B------:R-:W-:Y:S01]  /*1bc0*/  @!P3 LOP3.LUT R26, R25, 0x7ff00000, RZ, 0xc0, !PT ;  /* 0x7ff00000191ab812 */ /* 0x000fe200078ec0ff */
[----:B------:R-:W-:Y:S01]  /*1bd0*/  @!P0 DMUL R22, R24, 8.98846567431157953865e+307 ;  /* 0x7fe0000018168828 */ /* 0x000fe20000000000 */
[C---:B------:R-:W-:Y:S02]  /*1be0*/  ISETP.GE.U32.AND P2, PT, R9.reuse, R33, PT ;  /* 0x000000210900720c */ /* 0x040fe40003f46070 */
[----:B------:R-:W-:Y:S02]  /*1bf0*/  @!P3 ISETP.GE.U32.AND P4, PT, R9, R26, PT ;  /* 0x0000001a0900b20c */ /* 0x000fe40003f86070 */
[C---:B------:R-:W-:Y:S01]  /*1c00*/  SEL R27, R11.reuse, 0x63400000, !P2 ;  /* 0x634000000b1b7807 */ /* 0x040fe20005000000 */
[----:B------:R-:W0:Y:S01]  /*1c10*/  MUFU.RCP64H R29, R23 ;  /* 0x00000017001d7308 */ /* 0x000e220000001800 */
[----:B------:R-:W-:-:S02]  /*1c20*/  @!P3 SEL R35, R11, 0x63400000, !P4 ;  /* 0x634000000b23b807 */ /* 0x000fc40006000000 */
[--C-:B------:R-:W-:Y:S02]  /*1c30*/  LOP3.LUT R27, R27, 0x800fffff, R21.reuse, 0xf8, !PT ;  /* 0x800fffff1b1b7812 */ /* 0x100fe400078ef815 */
[----:B------:R-:W-:Y:S02]  /*1c40*/  @!P3 LOP3.LUT R26, R35, 0x80000000, R21, 0xf8, !PT ;  /* 0x80000000231ab812 */ /* 0x000fe400078ef815 */
[----:B------:R-:W-:Y:S02]  /*1c50*/  MOV R32, R9 ;  /* 0x0000000900207202 */ /* 0x000fe40000000f00 */
[----:B------:R-:W-:Y:S01]  /*1c60*/  @!P3 LOP3.LUT R35, R26, 0x100000, RZ, 0xfc, !PT ;  /* 0x001000001a23b812 */ /* 0x000fe200078efcff */
[----:B------:R-:W-:Y:S01]  /*1c70*/  IMAD.MOV.U32 R26, RZ, RZ, R20 ;  /* 0x000000ffff1a7224 */ /* 0x000fe200078e0014 */
[----:B------:R-:W-:-:S05]  /*1c80*/  @!P0 LOP3.LUT R33, R23, 0x7ff00000, RZ, 0xc0, !PT ;  /* 0x7ff0000017218812 */ /* 0x000fca00078ec0ff */
[----:B------:R-:W-:Y:S02]  /*1c90*/  @!P3 DFMA R26, R26, 2, -R34 ;  /* 0x400000001a1ab82b */ /* 0x000fe40000000822 */
[----:B0-----:R-:W-:-:S08]  /*1ca0*/  DFMA R34, R28, -R22, 1 ;  /* 0x3ff000001c22742b */ /* 0x001fd00000000816 */
[----:B------:R-:W-:Y:S01]  /*1cb0*/  DFMA R34, R34, R34, R34 ;  /* 0x000000222222722b */ /* 0x000fe20000000022 */
[----:B------:R-:W-:-:S07]  /*1cc0*/  @!P3 LOP3.LUT R32, R27, 0x7ff00000, RZ, 0xc0, !PT ;  /* 0x7ff000001b20b812 */ /* 0x000fce00078ec0ff */
[----:B------:R-:W-:-:S08]  /*1cd0*/  DFMA R28, R28, R34, R28 ;  /* 0x000000221c1c722b */ /* 0x000fd0000000001c */
[----:B------:R-:W-:-:S08]  /*1ce0*/  DFMA R36, R28, -R22, 1 ;  /* 0x3ff000001c24742b */ /* 0x000fd00000000816 */
[----:B------:R-:W-:-:S08]  /*1cf0*/  DFMA R36, R28, R36, R28 ;  /* 0x000000241c24722b */ /* 0x000fd0000000001c */
[----:B------:R-:W-:-:S08]  /*1d00*/  DMUL R34, R36, R26 ;  /* 0x0000001a24227228 */ /* 0x000fd00000000000 */
[----:B------:R-:W-:-:S08]  /*1d10*/  DFMA R28, R34, -R22, R26 ;  /* 0x80000016221c722b */ /* 0x000fd0000000001a */
[----:B------:R-:W-:Y:S01]  /*1d20*/  DFMA R28, R36, R28, R34 ;  /* 0x0000001c241c722b */ /* 0x000fe20000000022 */
[----:B------:R-:W-:-:S05]  /*1d30*/  VIADD R34, R32, 0xffffffff ;  /* 0xffffffff20227836 */ /* 0x000fca0000000000 */
[----:B------:R-:W-:Y:S01]  /*1d40*/  ISETP.GT.U32.AND P0, PT, R34, 0x7feffffe, PT ;  /* 0x7feffffe2200780c */ /* 0x000fe20003f04070 */
[----:B------:R-:W-:-:S05]  /*1d50*/  VIADD R34, R33, 0xffffffff ;  /* 0xffffffff21227836 */ /* 0x000fca0000000000 */
[----:B------:R-:W-:-:S13]  /*1d60*/  ISETP.GT.U32.OR P0, PT, R34, 0x7feffffe, P0 ;  /* 0x7feffffe2200780c */ /* 0x000fda0000704470 */
[----:B------:R-:W-:Y:S05]  /*1d70*/  @P0 BRA `(.L_x_32) ;  /* 0x00000000006c0947 */ /* 0x000fea0003800000 */
[----:B------:R-:W-:-:S04]  /*1d80*/  LOP3.LUT R20, R25, 0x7ff00000, RZ, 0xc0, !PT ;  /* 0x7ff0000019147812 */ /* 0x000fc800078ec0ff */
[CC--:B------:R-:W-:Y:S02]  /*1d90*/  ISETP.GE.U32.AND P0, PT, R9.reuse, R20.reuse, PT ;  /* 0x000000140900720c */ /* 0x0c0fe40003f06070 */
[----:B------:R-:W-:Y:S02]  /*1da0*/  VIADDMNMX R9, R9, -R20, 0xb9600000, !PT ;  /* 0xb960000009097446 */ /* 0x000fe40007800914 */
[----:B------:R-:W-:Y:S02]  /*1db0*/  SEL R20, R11, 0x63400000, !P0 ;  /* 0x634000000b147807 */ /* 0x000fe40004000000 */
[----:B------:R-:W-:-:S05]  /*1dc0*/  VIMNMX R9, PT, PT, R9, 0x46a00000, PT ;  /* 0x46a0000009097848 */ /* 0x000fca0003fe0100 */
[----:B------:R-:W-:Y:S01]  /*1dd0*/  IMAD.IADD R9, R9, 0x1, -R20 ;  /* 0x0000000109097824 */ /* 0x000fe200078e0a14 */
[----:B------:R-:W-:-:S03]  /*1de0*/  MOV R20, RZ ;  /* 0x000000ff00147202 */ /* 0x000fc60000000f00 */
[----:B------:R-:W-:-:S06]  /*1df0*/  VIADD R21, R9, 0x7fe00000 ;  /* 0x7fe0000009157836 */ /* 0x000fcc0000000000 */
[----:B------:R-:W-:-:S10]  /*1e00*/  DMUL R34, R28, R20 ;  /* 0x000000141c227228 */ /* 0x000fd40000000000 */
[----:B------:R-:W-:-:S13]  /*1e10*/  FSETP.GTU.AND P0, PT, |R35|, 1.469367938527859385e-39, PT ;  /* 0x001000002300780b */ /* 0x000fda0003f0c200 */
[----:B------:R-:W-:Y:S05]  /*1e20*/  @P0 BRA `(.L_x_33) ;  /* 0x0000000000940947 */ /* 0x000fea0003800000 */
[----:B------:R-:W-:-:S06]  /*1e30*/  DFMA R22, R28, -R22, R26 ;  /* 0x800000161c16722b */ /* 0x000fcc000000001a */
[----:B------:R-:W-:-:S04]  /*1e40*/  IMAD.MOV.U32 R22, RZ, RZ, RZ ;  /* 0x000000ffff167224 */ /* 0x000fc800078e00ff */
[C---:B------:R-:W-:Y:S02]  /*1e50*/  FSETP.NEU.AND P0, PT, R23.reuse, RZ, PT ;  /* 0x000000ff1700720b */ /* 0x040fe40003f0d000 */
[----:B------:R-:W-:-:S04]  /*1e60*/  LOP3.LUT R25, R23, 0x80000000, R25, 0x48, !PT ;  /* 0x8000000017197812 */ /* 0x000fc800078e4819 */
[----:B------:R-:W-:-:S07]  /*1e70*/  LOP3.LUT R23, R25, R21, RZ, 0xfc, !PT ;  /* 0x0000001519177212 */ /* 0x000fce00078efcff */
[----:B------:R-:W-:Y:S05]  /*1e80*/  @!P0 BRA `(.L_x_33) ;  /* 0x00000000007c8947 */ /* 0x000fea0003800000 */
[----:B------:R-:W-:Y:S01]  /*1e90*/  IMAD.MOV R21, RZ, RZ, -R9 ;  /* 0x000000ffff157224 */ /* 0x000fe200078e0a09 */
[----:B------:R-:W-:Y:S01]  /*1ea0*/  DMUL.RP R22, R28, R22 ;  /* 0x000000161c167228 */ /* 0x000fe20000008000 */
[----:B------:R-:W-:Y:S01]  /*1eb0*/  IMAD.MOV.U32 R20, RZ, RZ, RZ ;  /* 0x000000ffff147224 */ /* 0x000fe200078e00ff */
[----:B------:R-:W-:-:S05]  /*1ec0*/  IADD3 R9, PT, PT, -R9, -0x43300000, RZ ;  /* 0xbcd0000009097810 */ /* 0x000fca0007ffe1ff */
[----:B------:R-:W-:-:S03]  /*1ed0*/  DFMA R20, R34, -R20, R28 ;  /* 0x800000142214722b */ /* 0x000fc6000000001c */
[----:B------:R-:W-:-:S07]  /*1ee0*/  LOP3.LUT R25, R23, R25, RZ, 0x3c, !PT ;  /* 0x0000001917197212 */ /* 0x000fce00078e3cff */
[----:B------:R-:W-:-:S04]  /*1ef0*/  FSETP.NEU.AND P0, PT, |R21|, R9, PT ;  /* 0x000000091500720b */ /* 0x000fc80003f0d200 */
[----:B------:R-:W-:Y:S02]  /*1f00*/  FSEL R34, R22, R34, !P0 ;  /* 0x0000002216227208 */ /* 0x000fe40004000000 */
[----:B------:R-:W-:Y:S01]  /*1f10*/  FSEL R35, R25, R35, !P0 ;  /* 0x0000002319237208 */ /* 0x000fe20004000000 */
[----:B------:R-:W-:Y:S06]  /*1f20*/  BRA `(.L_x_33) ;  /* 0x0000000000547947 */ /* 0x000fec0003800000 */
.L_x_32:
[----:B------:R-:W-:-:S14]  /*1f30*/  DSETP.NAN.AND P0, PT, R20, R20, PT ;  /* 0x000000141400722a */ /* 0x000fdc0003f08000 */
[----:B------:R-:W-:Y:S05]  /*1f40*/  @P0 BRA `(.L_x_34) ;  /* 0x0000000000440947 */ /* 0x000fea0003800000 */
[----:B------:R-:W-:-:S14]  /*1f50*/  DSETP.NAN.AND P0, PT, R24, R24, PT ;  /* 0x000000181800722a */ /* 0x000fdc0003f08000 */
[----:B------:R-:W-:Y:S05]  /*1f60*/  @P0 BRA `(.L_x_35) ;  /* 0x0000000000300947 */ /* 0x000fea0003800000 */
[----:B------:R-:W-:Y:S01]  /*1f70*/  ISETP.NE.AND P0, PT, R32, R33, PT ;  /* 0x000000212000720c */ /* 0x000fe20003f05270 */
[----:B------:R-:W-:Y:S01]  /*1f80*/  IMAD.MOV.U32 R34, RZ, RZ, 0x0 ;  /* 0x00000000ff227424 */ /* 0x000fe200078e00ff */
[----:B------:R-:W-:-:S11]  /*1f90*/  MOV R35, 0xfff80000 ;  /* 0xfff8000000237802 */ /* 0x000fd60000000f00 */
[----:B------:R-:W-:Y:S05]  /*1fa0*/  @!P0 BRA `(.L_x_33) ;  /* 0x0000000000348947 */ /* 0x000fea0003800000 */
[----:B------:R-:W-:Y:S02]  /*1fb0*/  ISETP.NE.AND P0, PT, R32, 0x7ff00000, PT ;  /* 0x7ff000002000780c */ /* 0x000fe40003f05270 */
[----:B------:R-:W-:Y:S02]  /*1fc0*/  LOP3.LUT R35, R21, 0x80000000, R25, 0x48, !PT ;  /* 0x8000000015237812 */ /* 0x000fe400078e4819 */
[----:B------:R-:W-:-:S13]  /*1fd0*/  ISETP.EQ.OR P0, PT, R33, RZ, !P0 ;  /* 0x000000ff2100720c */ /* 0x000fda0004702670 */
[----:B------:R-:W-:Y:S01]  /*1fe0*/  @P0 LOP3.LUT R9, R35, 0x7ff00000, RZ, 0xfc, !PT ;  /* 0x7ff0000023090812 */ /* 0x000fe200078efcff */
[----:B------:R-:W-:Y:S02]  /*1ff0*/  @!P0 IMAD.MOV.U32 R34, RZ, RZ, RZ ;  /* 0x000000ffff228224 */ /* 0x000fe400078e00ff */
[----:B------:R-:W-:Y:S02]  /*2000*/  @P0 IMAD.MOV.U32 R34, RZ, RZ, RZ ;  /* 0x000000ffff220224 */ /* 0x000fe400078e00ff */
[----:B------:R-:W-:Y:S01]  /*2010*/  @P0 IMAD.MOV.U32 R35, RZ, RZ, R9 ;  /* 0x000000ffff230224 */ /* 0x000fe200078e0009 */
[----:B------:R-:W-:Y:S06]  /*2020*/  BRA `(.L_x_33) ;  /* 0x0000000000147947 */ /* 0x000fec0003800000 */
.L_x_35:
[----:B------:R-:W-:Y:S01]  /*2030*/  LOP3.LUT R35, R25, 0x80000, RZ, 0xfc, !PT ;  /* 0x0008000019237812 */ /* 0x000fe200078efcff */
[----:B------:R-:W-:Y:S01]  /*2040*/  IMAD.MOV.U32 R34, RZ, RZ, R24 ;  /* 0x000000ffff227224 */ /* 0x000fe200078e0018 */
[----:B------:R-:W-:Y:S06]  /*2050*/  BRA `(.L_x_33) ;  /* 0x0000000000087947 */ /* 0x000fec0003800000 */
.L_x_34:
[----:B------:R-:W-:Y:S02]  /*2060*/  LOP3.LUT R35, R21, 0x80000, RZ, 0xfc, !PT ;  /* 0x0008000015237812 */ /* 0x000fe400078efcff */
[----:B------:R-:W-:-:S07]  /*2070*/  MOV R34, R20 ;  /* 0x0000001400227202 */ /* 0x000fce0000000f00 */
.L_x_33:
[----:B------:R-:W-:Y:S05]  /*2080*/  BSYNC.RECONVERGENT B2 ;  /* 0x0000000000027941 */ /* 0x000fea0003800200 */
.L_x_31:
[----:B------:R-:W-:-:S04]  /*2090*/  IMAD.MOV.U32 R11, RZ, RZ, 0x0 ;  /* 0x00000000ff0b7424 */ /* 0x000fc800078e00ff */
[----:B------:R-:W-:Y:S05]  /*20a0*/  RET.REL.NODEC R10 `(_Z20explicit_step_kernelIdEvPKT_PS0_S2_iiS0_S0_S0_S0_S0_i) ;  /* 0xffffffdc0ad47950 */ /* 0x000fea0003c3ffff */
        .weak           $__internal_2_$__cuda_sm20_dsqrt_rn_f64_mediumpath_v1
        .type           $__internal_2_$__cuda_sm20_dsqrt_rn_f64_mediumpath_v1,@function
        .size           $__internal_2_$__cuda_sm20_dsqrt_rn_f64_mediumpath_v1,(.L_x_43 - $__internal_2_$__cuda_sm20_dsqrt_rn_f64_mediumpath_v1)
$__internal_2_$__cuda_sm20_dsqrt_rn_f64_mediumpath_v1:
[----:B------:R-:W-:Y:S01]  /*20b0*/  ISETP.GE.U32.AND P0, PT, R14, -0x3400000, PT ;  /* 0xfcc000000e00780c */ /* 0x000fe20003f06070 */
[----:B------:R-:W-:Y:S01]  /*20c0*/  BSSY.RECONVERGENT B1, `(.L_x_36) ;  /* 0x0000028000017945 */ /* 0x000fe20003800200 */
[----:B------:R-:W-:Y:S01]  /*20d0*/  IMAD.MOV.U32 R17, RZ, RZ, R11 ;  /* 0x000000ffff117224 */ /* 0x000fe200078e000b */
[----:B------:R-:W-:Y:S01]  /*20e0*/  MOV R10, R18 ;  /* 0x00000012000a7202 */ /* 0x000fe20000000f00 */
[----:B------:R-:W-:Y:S02]  /*20f0*/  IMAD.MOV.U32 R2, RZ, RZ, R22 ;  /* 0x000000ffff027224 */ /* 0x000fe400078e0016 */
[----:B------:R-:W-:Y:S02]  /*2100*/  IMAD.MOV.U32 R3, RZ, RZ, R23 ;  /* 0x000000ffff037224 */ /* 0x000fe400078e0017 */
[----:B------:R-:W-:-:S05]  /*2110*/  IMAD.MOV.U32 R11, RZ, RZ, R19 ;  /* 0x000000ffff0b7224 */ /* 0x000fca00078e0013 */
[----:B------:R-:W-:Y:S05]  /*2120*/  @!P0 BRA `(.L_x_37) ;  /* 0x0000000000208947 */ /* 0x000fea0003800000 */
[----:B------:R-:W-:-:S10]  /*2130*/  DFMA.RM R2, R2, R16, R20 ;  /* 0x000000100202722b */ /* 0x000fd40000004014 */
[----:B------:R-:W-:-:S05]  /*2140*/  IADD3 R14, P0, PT, R2, 0x1, RZ ;  /* 0x00000001020e7810 */ /* 0x000fca0007f1e0ff */
[----:B------:R-:W-:-:S06]  /*2150*/  IMAD.X R15, RZ, RZ, R3, P0 ;  /* 0x000000ffff0f7224 */ /* 0x000fcc00000e0603 */
[----:B------:R-:W-:-:S08]  /*2160*/  DFMA.RP R10, -R2, R14, R10 ;  /* 0x0000000e020a722b */ /* 0x000fd0000000810a */
[----:B------:R-:W-:-:S06]  /*2170*/  DSETP.GT.AND P0, PT, R10, RZ, PT ;  /* 0x000000ff0a00722a */ /* 0x000fcc0003f04000 */
[----:B------:R-:W-:Y:S02]  /*2180*/  FSEL R2, R14, R2, P0 ;  /* 0x000000020e027208 */ /* 0x000fe40000000000 */
[----:B------:R-:W-:Y:S01]  /*2190*/  FSEL R3, R15, R3, P0 ;  /* 0x000000030f037208 */ /* 0x000fe20000000000 */
[----:B------:R-:W-:Y:S06]  /*21a0*/  BRA `(.L_x_38) ;  /* 0x0000000000647947 */ /* 0x000fec0003800000 */
.L_x_37:
[----:B------:R-:W-:-:S14]  /*21b0*/  DSETP.NE.AND P0, PT, R10, RZ, PT ;  /* 0x000000ff0a00722a */ /* 0x000fdc0003f05000 */
[----:B------:R-:W-:Y:S05]  /*21c0*/  @!P0 BRA `(.L_x_39) ;  /* 0x0000000000588947 */ /* 0x000fea0003800000 */
[----:B------:R-:W-:-:S13]  /*21d0*/  ISETP.GE.AND P0, PT, R11, RZ, PT ;  /* 0x000000ff0b00720c */ /* 0x000fda0003f06270 */
[----:B------:R-:W-:Y:S02]  /*21e0*/  @!P0 IMAD.MOV.U32 R2, RZ, RZ, 0x0 ;  /* 0x00000000ff028424 */ /* 0x000fe400078e00ff */
[----:B------:R-:W-:Y:S01]  /*21f0*/  @!P0 IMAD.MOV.U32 R3, RZ, RZ, -0x80000 ;  /* 0xfff80000ff038424 */ /* 0x000fe200078e00ff */
[----:B------:R-:W-:Y:S06]  /*2200*/  @!P0 BRA `(.L_x_38) ;  /* 0x00000000004c8947 */ /* 0x000fec0003800000 */
[----:B------:R-:W-:-:S13]  /*2210*/  ISETP.GT.AND P0, PT, R11, 0x7fefffff, PT ;  /* 0x7fefffff0b00780c */ /* 0x000fda0003f04270 */
[----:B------:R-:W-:Y:S05]  /*2220*/  @P0 BRA `(.L_x_39) ;  /* 0x0000000000400947 */ /* 0x000fea0003800000 */
[----:B------:R-:W-:Y:S01]  /*2230*/  DMUL R2, R10, 8.11296384146066816958e+31 ;  /* 0x469000000a027828 */ /* 0x000fe20000000000 */
[----:B------:R-:W-:Y:S01]  /*2240*/  IMAD.MOV.U32 R16, RZ, RZ, 0x0 ;  /* 0x00000000ff107424 */ /* 0x000fe200078e00ff */
[----:B------:R-:W-:Y:S01]  /*2250*/  MOV R10, RZ ;  /* 0x000000ff000a7202 */ /* 0x000fe20000000f00 */
[----:B------:R-:W-:-:S03]  /*2260*/  IMAD.MOV.U32 R17, RZ, RZ, 0x3fd80000 ;  /* 0x3fd80000ff117424 */ /* 0x000fc600078e00ff */
[----:B------:R-:W0:Y:S02]  /*2270*/  MUFU.RSQ64H R11, R3 ;  /* 0x00000003000b7308 */ /* 0x000e240000001c00 */
[----:B0-----:R-:W-:-:S08]  /*2280*/  DMUL R14, R10, R10 ;  /* 0x0000000a0a0e7228 */ /* 0x001fd00000000000 */
[----:B------:R-:W-:-:S08]  /*2290*/  DFMA R14, R2, -R14, 1 ;  /* 0x3ff00000020e742b */ /* 0x000fd0000000080e */
[----:B------:R-:W-:Y:S02]  /*22a0*/  DFMA R16, R14, R16, 0.5 ;  /* 0x3fe000000e10742b */ /* 0x000fe40000000010 */
[----:B------:R-:W-:-:S08]  /*22b0*/  DMUL R14, R10, R14 ;  /* 0x0000000e0a0e7228 */ /* 0x000fd00000000000 */
[----:B------:R-:W-:-:S08]  /*22c0*/  DFMA R14, R16, R14, R10 ;  /* 0x0000000e100e722b */ /* 0x000fd0000000000a */
[----:B------:R-:W-:Y:S02]  /*22d0*/  DMUL R10, R2, R14 ;  /* 0x0000000e020a7228 */ /* 0x000fe40000000000 */
[----:B------:R-:W-:-:S06]  /*22e0*/  VIADD R15, R15, 0xfff00000 ;  /* 0xfff000000f0f7836 */ /* 0x000fcc0000000000 */
[----:B------:R-:W-:-:S08]  /*22f0*/  DFMA R16, R10, -R10, R2 ;  /* 0x8000000a0a10722b */ /* 0x000fd00000000002 */
[----:B------:R-:W-:-:S10]  /*2300*/  DFMA R2, R14, R16, R10 ;  /* 0x000000100e02722b */ /* 0x000fd4000000000a */
[----:B------:R-:W-:Y:S01]  /*2310*/  VIADD R3, R3, 0xfcb00000 ;  /* 0xfcb0000003037836 */ /* 0x000fe20000000000 */
[----:B------:R-:W-:Y:S06]  /*2320*/  BRA `(.L_x_38) ;  /* 0x0000000000047947 */ /* 0x000fec0003800000 */
.L_x_39:
[----:B------:R-:W-:-:S11]  /*2330*/  DADD R2, R10, R10 ;  /* 0x000000000a027229 */ /* 0x000fd6000000000a */
.L_x_38:
[----:B------:R-:W-:Y:S05]  /*2340*/  BSYNC.RECONVERGENT B1 ;  /* 0x0000000000017941 */ /* 0x000fea0003800200 */
.L_x_36:
[----:B------:R-:W-:Y:S01]  /*2350*/  MOV R6, R2 ;  /* 0x0000000200067202 */ /* 0x000fe20000000f00 */
[----:B------:R-:W-:Y:S02]  /*2360*/  IMAD.MOV.U32 R9, RZ, RZ, R3 ;  /* 0x000000ffff097224 */ /* 0x000fe400078e0003 */
[----:B------:R-:W-:Y:S02]  /*2370*/  IMAD.MOV.U32 R2, RZ, RZ, R0 ;  /* 0x000000ffff027224 */ /* 0x000fe400078e0000 */
[----:B------:R-:W-:-:S04]  /*2380*/  IMAD.MOV.U32 R3, RZ, RZ, 0x0 ;  /* 0x00000000ff037424 */ /* 0x000fc800078e00ff */
[----:B------:R-:W-:Y:S05]  /*2390*/  RET.REL.NODEC R2 `(_Z20explicit_step_kernelIdEvPKT_PS0_S2_iiS0_S0_S0_S0_S0_i) ;  /* 0xffffffdc02187950 */ /* 0x000fea0003c3ffff */
.L_x_40:
[----:B------:R-:W-:-:S00]  /*23a0*/  BRA `(.L_x_40) ;  /* 0xfffffffc00fc7947 */ /* 0x000fc0000383ffff */
[----:B------:R-:W-:-:S00]  /*23b0*/  NOP ;  /* 0x0000000000007918 */ /* 0x000fc00000000000 */
        /* <DEDUP_REMOVED lines=12> */
.L_x_43:


//--------------------- .nv.shared._Z20explicit_step_kernelIdEvPKT_PS0_S2_iiS0_S0_S0_S0_S0_i --------------------------
	.section	.nv.shared._Z20explicit_step_kernelIdEvPKT_PS0_S2_iiS0_S0_S0_S0_S0_i,"aw",@nobits
	.sectionflags	@""
	.align	16
	.zero		1024


//--------------------- .nv.shared.reserved.0     --------------------------
	.section	.nv.shared.reserved.0,"aw",@nobits
	.weak		__nv_reservedSMEM_offset_0_alias
	.size		__nv_reservedSMEM_offset_0_alias, 0, 64
	.other		__nv_reservedSMEM_offset_0_alias,@"STO_CUDA_RESERVED_SHARED STV_DEFAULT"
__nv_reservedSMEM_offset_0_alias:
	.zero		0
	.zero		64


//--------------------- .nv.constant0._Z20explicit_step_kernelIdEvPKT_PS0_S2_iiS0_S0_S0_S0_S0_i --------------------------
	.section	.nv.constant0._Z20explicit_step_kernelIdEvPKT_PS0_S2_iiS0_S0_S0_S0_S0_i,"a",@progbits
	.sectionflags	@""
	.align	4
.nv.constant0._Z20explicit_step_kernelIdEvPKT_PS0_S2_iiS0_S0_S0_S0_S0_i:
	.zero		972


//--------------------- SYMBOLS --------------------------

	.type		.nv.reservedSmem.offset0,@object
	.size		.nv.reservedSmem.offset0,0x4
	.type		.nv.reservedSmem.cap,@object
	.size		.nv.reservedSmem.cap,0x4
